//
// Generated by NVIDIA NVVM Compiler
//
// Compiler Build ID: CL-36424714
// Cuda compilation tools, release 13.0, V13.0.88
// Based on NVVM 20.0.0
//

.version 9.0
.target sm_100
.address_size 64

	// .globl	_Z7softmaxiiPfS_

.visible .entry _Z7softmaxiiPfS_(
	.param .u32 _Z7softmaxiiPfS__param_0,
	.param .u32 _Z7softmaxiiPfS__param_1,
	.param .u64 .ptr .align 1 _Z7softmaxiiPfS__param_2,
	.param .u64 .ptr .align 1 _Z7softmaxiiPfS__param_3
)
{
	.reg .pred 	%p<22>;
	.reg .b32 	%r<97>;
	.reg .b32 	%f<306>;
	.reg .b64 	%rd<58>;

	ld.param.u32 	%r33, [_Z7softmaxiiPfS__param_0];
	ld.param.u32 	%r34, [_Z7softmaxiiPfS__param_1];
	ld.param.u64 	%rd13, [_Z7softmaxiiPfS__param_2];
	ld.param.u64 	%rd12, [_Z7softmaxiiPfS__param_3];
	cvta.to.global.u64 	%rd1, %rd13;
	mov.u32 	%r35, %ctaid.x;
	mov.u32 	%r36, %ntid.x;
	mov.u32 	%r37, %tid.x;
	mad.lo.s32 	%r1, %r35, %r36, %r37;
	mov.u32 	%r38, %ctaid.y;
	mov.u32 	%r39, %ntid.y;
	mov.u32 	%r40, %tid.y;
	mad.lo.s32 	%r2, %r38, %r39, %r40;
	setp.ge.s32 	%p1, %r2, %r34;
	setp.ge.s32 	%p2, %r1, %r33;
	or.pred  	%p3, %p2, %p1;
	@%p3 bra 	$L__BB0_28;
	mul.lo.s32 	%r3, %r2, %r33;
	mul.wide.s32 	%rd14, %r3, 4;
	add.s64 	%rd2, %rd1, %rd14;
	ld.global.f32 	%f296, [%rd2];
	setp.lt.s32 	%p4, %r33, 2;
	@%p4 bra 	$L__BB0_15;
	add.s32 	%r4, %r33, -1;
	add.s32 	%r42, %r33, -2;
	and.b32  	%r5, %r4, 15;
	setp.lt.u32 	%p5, %r42, 15;
	mov.b32 	%r88, 1;
	@%p5 bra 	$L__BB0_6;
	and.b32  	%r44, %r4, -16;
	neg.s32 	%r92, %r44;
	add.s32 	%r45, %r3, 1;
	mul.wide.u32 	%rd15, %r45, 4;
	add.s64 	%rd16, %rd15, %rd1;
	add.s64 	%rd56, %rd16, 32;
	mov.b32 	%r91, 0;
$L__BB0_4:
	.pragma "nounroll";
	ld.global.f32 	%f28, [%rd56+-32];
	max.f32 	%f29, %f296, %f28;
	ld.global.f32 	%f30, [%rd56+-28];
	max.f32 	%f31, %f29, %f30;
	ld.global.f32 	%f32, [%rd56+-24];
	max.f32 	%f33, %f31, %f32;
	ld.global.f32 	%f34, [%rd56+-20];
	max.f32 	%f35, %f33, %f34;
	ld.global.f32 	%f36, [%rd56+-16];
	max.f32 	%f37, %f35, %f36;
	ld.global.f32 	%f38, [%rd56+-12];
	max.f32 	%f39, %f37, %f38;
	ld.global.f32 	%f40, [%rd56+-8];
	max.f32 	%f41, %f39, %f40;
	ld.global.f32 	%f42, [%rd56+-4];
	max.f32 	%f43, %f41, %f42;
	ld.global.f32 	%f44, [%rd56];
	max.f32 	%f45, %f43, %f44;
	ld.global.f32 	%f46, [%rd56+4];
	max.f32 	%f47, %f45, %f46;
	ld.global.f32 	%f48, [%rd56+8];
	max.f32 	%f49, %f47, %f48;
	ld.global.f32 	%f50, [%rd56+12];
	max.f32 	%f51, %f49, %f50;
	ld.global.f32 	%f52, [%rd56+16];
	max.f32 	%f53, %f51, %f52;
	ld.global.f32 	%f54, [%rd56+20];
	max.f32 	%f55, %f53, %f54;
	ld.global.f32 	%f56, [%rd56+24];
	max.f32 	%f57, %f55, %f56;
	ld.global.f32 	%f58, [%rd56+28];
	max.f32 	%f296, %f57, %f58;
	add.s32 	%r92, %r92, 16;
	add.s32 	%r91, %r91, 16;
	add.s64 	%rd56, %rd56, 64;
	setp.eq.s32 	%p6, %r92, 0;
	@%p6 bra 	$L__BB0_5;
	bra.uni 	$L__BB0_4;
$L__BB0_5:
	add.s32 	%r88, %r91, 1;
$L__BB0_6:
	setp.eq.s32 	%p7, %r5, 0;
	@%p7 bra 	$L__BB0_15;
	and.b32  	%r9, %r4, 7;
	setp.lt.u32 	%p8, %r5, 8;
	@%p8 bra 	$L__BB0_9;
	add.s32 	%r46, %r88, %r3;
	mul.wide.u32 	%rd17, %r46, 4;
	add.s64 	%rd18, %rd1, %rd17;
	ld.global.f32 	%f60, [%rd18];
	max.f32 	%f61, %f296, %f60;
	cvt.u64.u32 	%rd19, %r3;
	cvt.u64.u32 	%rd20, %r88;
	add.s64 	%rd21, %rd20, %rd19;
	shl.b64 	%rd22, %rd21, 2;
	add.s64 	%rd23, %rd1, %rd22;
	ld.global.f32 	%f62, [%rd23+4];
	max.f32 	%f63, %f61, %f62;
	ld.global.f32 	%f64, [%rd23+8];
	max.f32 	%f65, %f63, %f64;
	ld.global.f32 	%f66, [%rd23+12];
	max.f32 	%f67, %f65, %f66;
	ld.global.f32 	%f68, [%rd23+16];
	max.f32 	%f69, %f67, %f68;
	ld.global.f32 	%f70, [%rd23+20];
	max.f32 	%f71, %f69, %f70;
	ld.global.f32 	%f72, [%rd23+24];
	max.f32 	%f73, %f71, %f72;
	ld.global.f32 	%f74, [%rd23+28];
	max.f32 	%f296, %f73, %f74;
	add.s32 	%r88, %r88, 8;
$L__BB0_9:
	setp.eq.s32 	%p9, %r9, 0;
	@%p9 bra 	$L__BB0_15;
	and.b32  	%r12, %r4, 3;
	setp.lt.u32 	%p10, %r9, 4;
	@%p10 bra 	$L__BB0_12;
	add.s32 	%r47, %r88, %r3;
	mul.wide.u32 	%rd24, %r47, 4;
	add.s64 	%rd25, %rd1, %rd24;
	ld.global.f32 	%f76, [%rd25];
	max.f32 	%f77, %f296, %f76;
	cvt.u64.u32 	%rd26, %r3;
	cvt.u64.u32 	%rd27, %r88;
	add.s64 	%rd28, %rd27, %rd26;
	shl.b64 	%rd29, %rd28, 2;
	add.s64 	%rd30, %rd1, %rd29;
	ld.global.f32 	%f78, [%rd30+4];
	max.f32 	%f79, %f77, %f78;
	ld.global.f32 	%f80, [%rd30+8];
	max.f32 	%f81, %f79, %f80;
	ld.global.f32 	%f82, [%rd30+12];
	max.f32 	%f296, %f81, %f82;
	add.s32 	%r88, %r88, 4;
$L__BB0_12:
	setp.eq.s32 	%p11, %r12, 0;
	@%p11 bra 	$L__BB0_15;
	add.s32 	%r48, %r88, %r3;
	mul.wide.u32 	%rd31, %r48, 4;
	add.s64 	%rd55, %rd1, %rd31;
	neg.s32 	%r90, %r12;
$L__BB0_14:
	.pragma "nounroll";
	ld.global.f32 	%f83, [%rd55];
	max.f32 	%f296, %f296, %f83;
	add.s64 	%rd55, %rd55, 4;
	add.s32 	%r90, %r90, 1;
	setp.ne.s32 	%p12, %r90, 0;
	@%p12 bra 	$L__BB0_14;
$L__BB0_15:
	setp.lt.s32 	%p13, %r33, 1;
	mov.f32 	%f305, 0f00000000;
	@%p13 bra 	$L__BB0_27;
	and.b32  	%r18, %r33, 7;
	setp.lt.u32 	%p14, %r33, 8;
	mov.f32 	%f305, 0f00000000;
	mov.b32 	%r94, 0;
	@%p14 bra 	$L__BB0_19;
	and.b32  	%r94, %r33, 2147483640;
	neg.s32 	%r93, %r94;
	mul.wide.u32 	%rd32, %r3, 4;
	add.s64 	%rd33, %rd32, %rd1;
	add.s64 	%rd57, %rd33, 16;
	mov.f32 	%f305, 0f00000000;
$L__BB0_18:
	.pragma "nounroll";
	ld.global.f32 	%f88, [%rd57+-16];
	sub.f32 	%f89, %f88, %f296;
	fma.rn.f32 	%f90, %f89, 0f3BBB989D, 0f3F000000;
	cvt.sat.f32.f32 	%f91, %f90;
	mov.f32 	%f92, 0f4B400001;
	mov.f32 	%f93, 0f437C0000;
	fma.rm.f32 	%f94, %f91, %f93, %f92;
	add.f32 	%f95, %f94, 0fCB40007F;
	neg.f32 	%f96, %f95;
	fma.rn.f32 	%f97, %f89, 0f3FB8AA3B, %f96;
	fma.rn.f32 	%f98, %f89, 0f32A57060, %f97;
	mov.b32 	%r50, %f94;
	shl.b32 	%r51, %r50, 23;
	mov.b32 	%f99, %r51;
	ex2.approx.ftz.f32 	%f100, %f98;
	fma.rn.f32 	%f101, %f100, %f99, %f305;
	ld.global.f32 	%f102, [%rd57+-12];
	sub.f32 	%f103, %f102, %f296;
	fma.rn.f32 	%f104, %f103, 0f3BBB989D, 0f3F000000;
	cvt.sat.f32.f32 	%f105, %f104;
	fma.rm.f32 	%f106, %f105, %f93, %f92;
	add.f32 	%f107, %f106, 0fCB40007F;
	neg.f32 	%f108, %f107;
	fma.rn.f32 	%f109, %f103, 0f3FB8AA3B, %f108;
	fma.rn.f32 	%f110, %f103, 0f32A57060, %f109;
	mov.b32 	%r52, %f106;
	shl.b32 	%r53, %r52, 23;
	mov.b32 	%f111, %r53;
	ex2.approx.ftz.f32 	%f112, %f110;
	fma.rn.f32 	%f113, %f112, %f111, %f101;
	ld.global.f32 	%f114, [%rd57+-8];
	sub.f32 	%f115, %f114, %f296;
	fma.rn.f32 	%f116, %f115, 0f3BBB989D, 0f3F000000;
	cvt.sat.f32.f32 	%f117, %f116;
	fma.rm.f32 	%f118, %f117, %f93, %f92;
	add.f32 	%f119, %f118, 0fCB40007F;
	neg.f32 	%f120, %f119;
	fma.rn.f32 	%f121, %f115, 0f3FB8AA3B, %f120;
	fma.rn.f32 	%f122, %f115, 0f32A57060, %f121;
	mov.b32 	%r54, %f118;
	shl.b32 	%r55, %r54, 23;
	mov.b32 	%f123, %r55;
	ex2.approx.ftz.f32 	%f124, %f122;
	fma.rn.f32 	%f125, %f124, %f123, %f113;
	ld.global.f32 	%f126, [%rd57+-4];
	sub.f32 	%f127, %f126, %f296;
	fma.rn.f32 	%f128, %f127, 0f3BBB989D, 0f3F000000;
	cvt.sat.f32.f32 	%f129, %f128;
	fma.rm.f32 	%f130, %f129, %f93, %f92;
	add.f32 	%f131, %f130, 0fCB40007F;
	neg.f32 	%f132, %f131;
	fma.rn.f32 	%f133, %f127, 0f3FB8AA3B, %f132;
	fma.rn.f32 	%f134, %f127, 0f32A57060, %f133;
	mov.b32 	%r56, %f130;
	shl.b32 	%r57, %r56, 23;
	mov.b32 	%f135, %r57;
	ex2.approx.ftz.f32 	%f136, %f134;
	fma.rn.f32 	%f137, %f136, %f135, %f125;
	ld.global.f32 	%f138, [%rd57];
	sub.f32 	%f139, %f138, %f296;
	fma.rn.f32 	%f140, %f139, 0f3BBB989D, 0f3F000000;
	cvt.sat.f32.f32 	%f141, %f140;
	fma.rm.f32 	%f142, %f141, %f93, %f92;
	add.f32 	%f143, %f142, 0fCB40007F;
	neg.f32 	%f144, %f143;
	fma.rn.f32 	%f145, %f139, 0f3FB8AA3B, %f144;
	fma.rn.f32 	%f146, %f139, 0f32A57060, %f145;
	mov.b32 	%r58, %f142;
	shl.b32 	%r59, %r58, 23;
	mov.b32 	%f147, %r59;
	ex2.approx.ftz.f32 	%f148, %f146;
	fma.rn.f32 	%f149, %f148, %f147, %f137;
	ld.global.f32 	%f150, [%rd57+4];
	sub.f32 	%f151, %f150, %f296;
	fma.rn.f32 	%f152, %f151, 0f3BBB989D, 0f3F000000;
	cvt.sat.f32.f32 	%f153, %f152;
	fma.rm.f32 	%f154, %f153, %f93, %f92;
	add.f32 	%f155, %f154, 0fCB40007F;
	neg.f32 	%f156, %f155;
	fma.rn.f32 	%f157, %f151, 0f3FB8AA3B, %f156;
	fma.rn.f32 	%f158, %f151, 0f32A57060, %f157;
	mov.b32 	%r60, %f154;
	shl.b32 	%r61, %r60, 23;
	mov.b32 	%f159, %r61;
	ex2.approx.ftz.f32 	%f160, %f158;
	fma.rn.f32 	%f161, %f160, %f159, %f149;
	ld.global.f32 	%f162, [%rd57+8];
	sub.f32 	%f163, %f162, %f296;
	fma.rn.f32 	%f164, %f163, 0f3BBB989D, 0f3F000000;
	cvt.sat.f32.f32 	%f165, %f164;
	fma.rm.f32 	%f166, %f165, %f93, %f92;
	add.f32 	%f167, %f166, 0fCB40007F;
	neg.f32 	%f168, %f167;
	fma.rn.f32 	%f169, %f163, 0f3FB8AA3B, %f168;
	fma.rn.f32 	%f170, %f163, 0f32A57060, %f169;
	mov.b32 	%r62, %f166;
	shl.b32 	%r63, %r62, 23;
	mov.b32 	%f171, %r63;
	ex2.approx.ftz.f32 	%f172, %f170;
	fma.rn.f32 	%f173, %f172, %f171, %f161;
	ld.global.f32 	%f174, [%rd57+12];
	sub.f32 	%f175, %f174, %f296;
	fma.rn.f32 	%f176, %f175, 0f3BBB989D, 0f3F000000;
	cvt.sat.f32.f32 	%f177, %f176;
	fma.rm.f32 	%f178, %f177, %f93, %f92;
	add.f32 	%f179, %f178, 0fCB40007F;
	neg.f32 	%f180, %f179;
	fma.rn.f32 	%f181, %f175, 0f3FB8AA3B, %f180;
	fma.rn.f32 	%f182, %f175, 0f32A57060, %f181;
	mov.b32 	%r64, %f178;
	shl.b32 	%r65, %r64, 23;
	mov.b32 	%f183, %r65;
	ex2.approx.ftz.f32 	%f184, %f182;
	fma.rn.f32 	%f305, %f184, %f183, %f173;
	add.s32 	%r93, %r93, 8;
	add.s64 	%rd57, %rd57, 32;
	setp.ne.s32 	%p15, %r93, 0;
	@%p15 bra 	$L__BB0_18;
$L__BB0_19:
	setp.eq.s32 	%p16, %r18, 0;
	@%p16 bra 	$L__BB0_27;
	and.b32  	%r28, %r33, 3;
	setp.lt.u32 	%p17, %r18, 4;
	@%p17 bra 	$L__BB0_22;
	add.s32 	%r66, %r94, %r3;
	mul.wide.u32 	%rd34, %r66, 4;
	add.s64 	%rd35, %rd1, %rd34;
	ld.global.f32 	%f186, [%rd35];
	sub.f32 	%f187, %f186, %f296;
	fma.rn.f32 	%f188, %f187, 0f3BBB989D, 0f3F000000;
	cvt.sat.f32.f32 	%f189, %f188;
	mov.f32 	%f190, 0f4B400001;
	mov.f32 	%f191, 0f437C0000;
	fma.rm.f32 	%f192, %f189, %f191, %f190;
	add.f32 	%f193, %f192, 0fCB40007F;
	neg.f32 	%f194, %f193;
	fma.rn.f32 	%f195, %f187, 0f3FB8AA3B, %f194;
	fma.rn.f32 	%f196, %f187, 0f32A57060, %f195;
	mov.b32 	%r67, %f192;
	shl.b32 	%r68, %r67, 23;
	mov.b32 	%f197, %r68;
	ex2.approx.ftz.f32 	%f198, %f196;
	fma.rn.f32 	%f199, %f198, %f197, %f305;
	cvt.u64.u32 	%rd36, %r3;
	cvt.u64.u32 	%rd37, %r94;
	add.s64 	%rd38, %rd37, %rd36;
	shl.b64 	%rd39, %rd38, 2;
	add.s64 	%rd40, %rd1, %rd39;
	ld.global.f32 	%f200, [%rd40+4];
	sub.f32 	%f201, %f200, %f296;
	fma.rn.f32 	%f202, %f201, 0f3BBB989D, 0f3F000000;
	cvt.sat.f32.f32 	%f203, %f202;
	fma.rm.f32 	%f204, %f203, %f191, %f190;
	add.f32 	%f205, %f204, 0fCB40007F;
	neg.f32 	%f206, %f205;
	fma.rn.f32 	%f207, %f201, 0f3FB8AA3B, %f206;
	fma.rn.f32 	%f208, %f201, 0f32A57060, %f207;
	mov.b32 	%r69, %f204;
	shl.b32 	%r70, %r69, 23;
	mov.b32 	%f209, %r70;
	ex2.approx.ftz.f32 	%f210, %f208;
	fma.rn.f32 	%f211, %f210, %f209, %f199;
	ld.global.f32 	%f212, [%rd40+8];
	sub.f32 	%f213, %f212, %f296;
	fma.rn.f32 	%f214, %f213, 0f3BBB989D, 0f3F000000;
	cvt.sat.f32.f32 	%f215, %f214;
	fma.rm.f32 	%f216, %f215, %f191, %f190;
	add.f32 	%f217, %f216, 0fCB40007F;
	neg.f32 	%f218, %f217;
	fma.rn.f32 	%f219, %f213, 0f3FB8AA3B, %f218;
	fma.rn.f32 	%f220, %f213, 0f32A57060, %f219;
	mov.b32 	%r71, %f216;
	shl.b32 	%r72, %r71, 23;
	mov.b32 	%f221, %r72;
	ex2.approx.ftz.f32 	%f222, %f220;
	fma.rn.f32 	%f223, %f222, %f221, %f211;
	ld.global.f32 	%f224, [%rd40+12];
	sub.f32 	%f225, %f224, %f296;
	fma.rn.f32 	%f226, %f225, 0f3BBB989D, 0f3F000000;
	cvt.sat.f32.f32 	%f227, %f226;
	fma.rm.f32 	%f228, %f227, %f191, %f190;
	add.f32 	%f229, %f228, 0fCB40007F;
	neg.f32 	%f230, %f229;
	fma.rn.f32 	%f231, %f225, 0f3FB8AA3B, %f230;
	fma.rn.f32 	%f232, %f225, 0f32A57060, %f231;
	mov.b32 	%r73, %f228;
	shl.b32 	%r74, %r73, 23;
	mov.b32 	%f233, %r74;
	ex2.approx.ftz.f32 	%f234, %f232;
	fma.rn.f32 	%f305, %f234, %f233, %f223;
	add.s32 	%r94, %r94, 4;
$L__BB0_22:
	setp.eq.s32 	%p18, %r28, 0;
	@%p18 bra 	$L__BB0_27;
	setp.eq.s32 	%p19, %r28, 1;
	@%p19 bra 	$L__BB0_25;
	add.s32 	%r75, %r94, %r3;
	mul.wide.u32 	%rd41, %r75, 4;
	add.s64 	%rd42, %rd1, %rd41;
	ld.global.f32 	%f236, [%rd42];
	sub.f32 	%f237, %f236, %f296;
	fma.rn.f32 	%f238, %f237, 0f3BBB989D, 0f3F000000;
	cvt.sat.f32.f32 	%f239, %f238;
	mov.f32 	%f240, 0f4B400001;
	mov.f32 	%f241, 0f437C0000;
	fma.rm.f32 	%f242, %f239, %f241, %f240;
	add.f32 	%f243, %f242, 0fCB40007F;
	neg.f32 	%f244, %f243;
	fma.rn.f32 	%f245, %f237, 0f3FB8AA3B, %f244;
	fma.rn.f32 	%f246, %f237, 0f32A57060, %f245;
	mov.b32 	%r76, %f242;
	shl.b32 	%r77, %r76, 23;
	mov.b32 	%f247, %r77;
	ex2.approx.ftz.f32 	%f248, %f246;
	fma.rn.f32 	%f249, %f248, %f247, %f305;
	cvt.u64.u32 	%rd43, %r3;
	cvt.u64.u32 	%rd44, %r94;
	add.s64 	%rd45, %rd44, %rd43;
	shl.b64 	%rd46, %rd45, 2;
	add.s64 	%rd47, %rd1, %rd46;
	ld.global.f32 	%f250, [%rd47+4];
	sub.f32 	%f251, %f250, %f296;
	fma.rn.f32 	%f252, %f251, 0f3BBB989D, 0f3F000000;
	cvt.sat.f32.f32 	%f253, %f252;
	fma.rm.f32 	%f254, %f253, %f241, %f240;
	add.f32 	%f255, %f254, 0fCB40007F;
	neg.f32 	%f256, %f255;
	fma.rn.f32 	%f257, %f251, 0f3FB8AA3B, %f256;
	fma.rn.f32 	%f258, %f251, 0f32A57060, %f257;
	mov.b32 	%r78, %f254;
	shl.b32 	%r79, %r78, 23;
	mov.b32 	%f259, %r79;
	ex2.approx.ftz.f32 	%f260, %f258;
	fma.rn.f32 	%f305, %f260, %f259, %f249;
	add.s32 	%r94, %r94, 2;
$L__BB0_25:
	and.b32  	%r80, %r33, 1;
	setp.eq.b32 	%p20, %r80, 1;
	not.pred 	%p21, %p20;
	@%p21 bra 	$L__BB0_27;
	add.s32 	%r81, %r94, %r3;
	mul.wide.u32 	%rd48, %r81, 4;
	add.s64 	%rd49, %rd1, %rd48;
	ld.global.f32 	%f261, [%rd49];
	sub.f32 	%f262, %f261, %f296;
	fma.rn.f32 	%f263, %f262, 0f3BBB989D, 0f3F000000;
	cvt.sat.f32.f32 	%f264, %f263;
	mov.f32 	%f265, 0f4B400001;
	mov.f32 	%f266, 0f437C0000;
	fma.rm.f32 	%f267, %f264, %f266, %f265;
	add.f32 	%f268, %f267, 0fCB40007F;
	neg.f32 	%f269, %f268;
	fma.rn.f32 	%f270, %f262, 0f3FB8AA3B, %f269;
	fma.rn.f32 	%f271, %f262, 0f32A57060, %f270;
	mov.b32 	%r82, %f267;
	shl.b32 	%r83, %r82, 23;
	mov.b32 	%f272, %r83;
	ex2.approx.ftz.f32 	%f273, %f271;
	fma.rn.f32 	%f305, %f273, %f272, %f305;
$L__BB0_27:
	add.s32 	%r84, %r3, %r1;
	mul.wide.s32 	%rd50, %r1, 4;
	add.s64 	%rd51, %rd2, %rd50;
	ld.global.f32 	%f274, [%rd51];
	sub.f32 	%f275, %f274, %f296;
	fma.rn.f32 	%f276, %f275, 0f3BBB989D, 0f3F000000;
	cvt.sat.f32.f32 	%f277, %f276;
	mov.f32 	%f278, 0f4B400001;
	mov.f32 	%f279, 0f437C0000;
	fma.rm.f32 	%f280, %f277, %f279, %f278;
	add.f32 	%f281, %f280, 0fCB40007F;
	neg.f32 	%f282, %f281;
	fma.rn.f32 	%f283, %f275, 0f3FB8AA3B, %f282;
	fma.rn.f32 	%f284, %f275, 0f32A57060, %f283;
	mov.b32 	%r85, %f280;
	shl.b32 	%r86, %r85, 23;
	mov.b32 	%f285, %r86;
	ex2.approx.ftz.f32 	%f286, %f284;
	mul.f32 	%f287, %f286, %f285;
	div.rn.f32 	%f288, %f287, %f305;
	cvta.to.global.u64 	%rd52, %rd12;
	mul.wide.s32 	%rd53, %r84, 4;
	add.s64 	%rd54, %rd52, %rd53;
	st.global.f32 	[%rd54], %f288;
$L__BB0_28:
	ret;

}


// ===== COMPILED SASS (sm_100) =====

	.target	sm_100

	.elftype	@"ET_EXEC"


//--------------------- .note.nv.tkinfo           --------------------------
	.section	.note.nv.tkinfo,"",@"SHT_NOTE"
	.sectionflags	@"SHF_NOTE_NV_TKINFO"
	.tkinfo
        /*0018*/ 	.word	0x00000002
        /*0030*/ 	.string	""
        /*0030*/ 	.string	"ptxas"
        /*0030*/ 	.string	"Cuda compilation tools, release 13.0, V13.0.88"
        /*0030*/ 	.string	"Build cuda_13.0.r13.0/compiler.36424714_0"
        /*0030*/ 	.string	"-arch sm_100 -m 64 "



//--------------------- .note.nv.cuinfo           --------------------------
	.section	.note.nv.cuinfo,"",@"SHT_NOTE"
	.sectionflags	@"SHF_NOTE_NV_CUINFO"
        /*0018*/ 	.short	0x0002
        /*001a*/ 	.short	0x0064
        /*001c*/ 	.short	0x0082
	.zero		2


//--------------------- .nv.info                  --------------------------
	.section	.nv.info,"",@"SHT_CUDA_INFO"
	.align	4


	//----- nvinfo : EIATTR_REGCOUNT
	.align		4
        /*0000*/ 	.byte	0x04, 0x2f
        /*0002*/ 	.short	(.L_1 - .L_0)
	.align		4
.L_0:
        /*0004*/ 	.word	index@(_Z7softmaxiiPfS_)
        /*0008*/ 	.word	0x00000020


	//----- nvinfo : EIATTR_FRAME_SIZE
	.align		4
.L_1:
        /*000c*/ 	.byte	0x04, 0x11
        /*000e*/ 	.short	(.L_3 - .L_2)
	.align		4
.L_2:
        /*0010*/ 	.word	index@($__internal_0_$__cuda_sm3x_div_rn_noftz_f32_slowpath)
        /*0014*/ 	.word	0x00000000


	//----- nvinfo : EIATTR_FRAME_SIZE
	.align		4
.L_3:
        /*0018*/ 	.byte	0x04, 0x11
        /*001a*/ 	.short	(.L_5 - .L_4)
	.align		4
.L_4:
        /*001c*/ 	.word	index@(_Z7softmaxiiPfS_)
        /*0020*/ 	.word	0x00000000


	//----- nvinfo : EIATTR_MIN_STACK_SIZE
	.align		4
.L_5:
        /*0024*/ 	.byte	0x04, 0x12
        /*0026*/ 	.short	(.L_7 - .L_6)
	.align		4
.L_6:
        /*0028*/ 	.word	index@(_Z7softmaxiiPfS_)
        /*002c*/ 	.word	0x00000000
.L_7:


//--------------------- .nv.compat                --------------------------
	.section	.nv.compat,"",@"SHT_CUDA_COMPAT_INFO"
	.align	4
        /*0000*/ 	.byte	0x02, 0x09, 0x00, 0x00, 0x02, 0x02, 0x01, 0x00, 0x02, 0x05, 0x05, 0x00, 0x03, 0x07, 0x01, 0x01
        /*0010*/ 	.byte	0x02, 0x03, 0x00, 0x00, 0x02, 0x06, 0x01, 0x00, 0x04, 0x0b, 0x08, 0x00, 0x01, 0x00, 0x00, 0x00
        /*0020*/ 	.byte	0x00, 0x00, 0x00, 0x00


//--------------------- .nv.info._Z7softmaxiiPfS_ --------------------------
	.section	.nv.info._Z7softmaxiiPfS_,"",@"SHT_CUDA_INFO"
	.sectionflags	@""
	.align	4


	//----- nvinfo : EIATTR_CUDA_API_VERSION
	.align		4
        /*0000*/ 	.byte	0x04, 0x37
        /*0002*/ 	.short	(.L_9 - .L_8)
.L_8:
        /*0004*/ 	.word	0x00000082


	//----- nvinfo : EIATTR_KPARAM_INFO
	.align		4
.L_9:
        /*0008*/ 	.byte	0x04, 0x17
        /*000a*/ 	.short	(.L_11 - .L_10)
.L_10:
        /*000c*/ 	.word	0x00000000
        /*0010*/ 	.short	0x0003
        /*0012*/ 	.short	0x0010
        /*0014*/ 	.byte	0x00, 0xf5, 0x21, 0x00


	//----- nvinfo : EIATTR_KPARAM_INFO
	.align		4
.L_11:
        /*0018*/ 	.byte	0x04, 0x17
        /*001a*/ 	.short	(.L_13 - .L_12)
.L_12:
        /*001c*/ 	.word	0x00000000
        /*0020*/ 	.short	0x0002
        /*0022*/ 	.short	0x0008
        /*0024*/ 	.byte	0x00, 0xf5, 0x21, 0x00


	//----- nvinfo : EIATTR_KPARAM_INFO
	.align		4
.L_13:
        /*0028*/ 	.byte	0x04, 0x17
        /*002a*/ 	.short	(.L_15 - .L_14)
.L_14:
        /*002c*/ 	.word	0x00000000
        /*0030*/ 	.short	0x0001
        /*0032*/ 	.short	0x0004
        /*0034*/ 	.byte	0x00, 0xf0, 0x11, 0x00


	//----- nvinfo : EIATTR_KPARAM_INFO
	.align		4
.L_15:
        /*0038*/ 	.byte	0x04, 0x17
        /*003a*/ 	.short	(.L_17 - .L_16)
.L_16:
        /*003c*/ 	.word	0x00000000
        /*0040*/ 	.short	0x0000
        /*0042*/ 	.short	0x0000
        /*0044*/ 	.byte	0x00, 0xf0, 0x11, 0x00


	//----- nvinfo : EIATTR_SPARSE_MMA_MASK
	.align		4
.L_17:
        /*0048*/ 	.byte	0x03, 0x50
        /*004a*/ 	.short	0x0000


	//----- nvinfo : EIATTR_MAXREG_COUNT
	.align		4
        /*004c*/ 	.byte	0x03, 0x1b
        /*004e*/ 	.short	0x00ff


	//----- nvinfo : EIATTR_MERCURY_ISA_VERSION
	.align		4
        /*0050*/ 	.byte	0x03, 0x5f
        /*0052*/ 	.short	0x0101


	//----- nvinfo : EIATTR_VRC_CTA_INIT_COUNT
	.align		4
        /*0054*/ 	.byte	0x02, 0x4a
	.zero		1
	.zero		1


	//----- nvinfo : EIATTR_EXIT_INSTR_OFFSETS
	.align		4
        /*0058*/ 	.byte	0x04, 0x1c
        /*005a*/ 	.short	(.L_19 - .L_18)


	//   ....[0]....
.L_18:
        /*005c*/ 	.word	0x000000c0


	//   ....[1]....
        /*0060*/ 	.word	0x00001710


	//----- nvinfo : EIATTR_CRS_STACK_SIZE
	.align		4
.L_19:
        /*0064*/ 	.byte	0x04, 0x1e
        /*0066*/ 	.short	(.L_21 - .L_20)
.L_20:
        /*0068*/ 	.word	0x00000000


	//----- nvinfo : EIATTR_CBANK_PARAM_SIZE
	.align		4
.L_21:
        /*006c*/ 	.byte	0x03, 0x19
        /*006e*/ 	.short	0x0018


	//----- nvinfo : EIATTR_PARAM_CBANK
	.align		4
        /*0070*/ 	.byte	0x04, 0x0a
        /*0072*/ 	.short	(.L_23 - .L_22)
	.align		4
.L_22:
        /*0074*/ 	.word	index@(.nv.constant0._Z7softmaxiiPfS_)
        /*0078*/ 	.short	0x0380
        /*007a*/ 	.short	0x0018


	//----- nvinfo : EIATTR_SW_WAR
	.align		4
.L_23:
        /*007c*/ 	.byte	0x04, 0x36
        /*007e*/ 	.short	(.L_25 - .L_24)
.L_24:
        /*0080*/ 	.word	0x00000008
.L_25:


//--------------------- .nv.callgraph             --------------------------
	.section	.nv.callgraph,"",@"SHT_CUDA_CALLGRAPH"
	.align	4
	.sectionentsize	8
	.align		4
        /*0000*/ 	.word	0x00000000
	.align		4
        /*0004*/ 	.word	0xffffffff
	.align		4
        /*0008*/ 	.word	0x00000000
	.align		4
        /*000c*/ 	.word	0xfffffffe
	.align		4
        /*0010*/ 	.word	0x00000000
	.align		4
        /*0014*/ 	.word	0xfffffffd
	.align		4
        /*0018*/ 	.word	0x00000000
	.align		4
        /*001c*/ 	.word	0xfffffffc


//--------------------- .text._Z7softmaxiiPfS_    --------------------------
	.section	.text._Z7softmaxiiPfS_,"ax",@progbits
	.align	128
        .global         _Z7softmaxiiPfS_
        .type           _Z7softmaxiiPfS_,@function
        .size           _Z7softmaxiiPfS_,(.L_x_25 - _Z7softmaxiiPfS_)
        .other          _Z7softmaxiiPfS_,@"STO_CUDA_ENTRY STV_DEFAULT"
_Z7softmaxiiPfS_:
.text._Z7softmaxiiPfS_:
[----:B------:R-:W-:Y:S01]  /*0000*/  LDC R1, c[0x0][0x37c] ;  /* 0x0000df00ff017b82 */ /* 0x000fe20000000800 */
[----:B------:R-:W0:Y:S07]  /*0010*/  S2R R3, SR_TID.Y ;  /* 0x0000000000037919 */ /* 0x000e2e0000002200 */
[----:B------:R-:W1:Y:S01]  /*0020*/  LDC R7, c[0x0][0x360] ;  /* 0x0000d800ff077b82 */ /* 0x000e620000000800 */
[----:B------:R-:W2:Y:S01]  /*0030*/  LDCU.64 UR4, c[0x0][0x380] ;  /* 0x00007000ff0477ac */ /* 0x000ea20008000a00 */
[----:B------:R-:W1:Y:S06]  /*0040*/  S2R R0, SR_TID.X ;  /* 0x0000000000007919 */ /* 0x000e6c0000002100 */
[----:B------:R-:W0:Y:S08]  /*0050*/  S2UR UR7, SR_CTAID.Y ;  /* 0x00000000000779c3 */ /* 0x000e300000002600 */
[----:B------:R-:W0:Y:S08]  /*0060*/  LDC R6, c[0x0][0x364] ;  /* 0x0000d900ff067b82 */ /* 0x000e300000000800 */
[----:B------:R-:W1:Y:S01]  /*0070*/  S2UR UR6, SR_CTAID.X ;  /* 0x00000000000679c3 */ /* 0x000e620000002500 */
[----:B0-----:R-:W-:-:S05]  /*0080*/  IMAD R6, R6, UR7, R3 ;  /* 0x0000000706067c24 */ /* 0x001fca000f8e0203 */
[----:B--2---:R-:W-:Y:S01]  /*0090*/  ISETP.GE.AND P0, PT, R6, UR5, PT ;  /* 0x0000000506007c0c */ /* 0x004fe2000bf06270 */
[----:B-1----:R-:W-:-:S05]  /*00a0*/  IMAD R7, R7, UR6, R0 ;  /* 0x0000000607077c24 */ /* 0x002fca000f8e0200 */
[----:B------:R-:W-:-:S13]  /*00b0*/  ISETP.GE.OR P0, PT, R7, UR4, P0 ;  /* 0x0000000407007c0c */ /* 0x000fda0008706670 */
[----:B------:R-:W-:Y:S05]  /*00c0*/  @P0 EXIT ;  /* 0x000000000000094d */ /* 0x000fea0003800000 */
[----:B------:R-:W0:Y:S01]  /*00d0*/  LDC.64 R4, c[0x0][0x388] ;  /* 0x0000e200ff047b82 */ /* 0x000e220000000a00 */
[----:B------:R-:W1:Y:S01]  /*00e0*/  LDCU.64 UR8, c[0x0][0x358] ;  /* 0x00006b00ff0877ac */ /* 0x000e620008000a00 */
[----:B------:R-:W-:-:S04]  /*00f0*/  IMAD R6, R6, UR4, RZ ;  /* 0x0000000406067c24 */ /* 0x000fc8000f8e02ff */
[----:B0-----:R-:W-:-:S05]  /*0100*/  IMAD.WIDE R2, R6, 0x4, R4 ;  /* 0x0000000406027825 */ /* 0x001fca00078e0204 */
[----:B-1----:R0:W5:Y:S01]  /*0110*/  LDG.E R0, desc[UR8][R2.64] ;  /* 0x0000000802007981 */ /* 0x002162000c1e1900 */
[----:B------:R-:W-:-:S09]  /*0120*/  UISETP.GE.AND UP0, UPT, UR4, 0x2, UPT ;  /* 0x000000020400788c */ /* 0x000fd2000bf06270 */
[----:B0-----:R-:W-:Y:S05]  /*0130*/  BRA.U !UP0, `(.L_x_0) ;  /* 0x0000000508a87547 */ /* 0x001fea000b800000 */
[----:B------:R-:W-:Y:S02]  /*0140*/  UIADD3 UR5, UPT, UPT, UR4, -0x1, URZ ;  /* 0xffffffff04057890 */ /* 0x000fe4000fffe0ff */
[----:B------:R-:W-:Y:S02]  /*0150*/  UIADD3 UR4, UPT, UPT, UR4, -0x2, URZ ;  /* 0xfffffffe04047890 */ /* 0x000fe4000fffe0ff */
[----:B------:R-:W-:Y:S02]  /*0160*/  ULOP3.LUT UR7, UR5, 0xf, URZ, 0xc0, !UPT ;  /* 0x0000000f05077892 */ /* 0x000fe4000f8ec0ff */
[----:B------:R-:W-:-:S03]  /*0170*/  UISETP.GE.U32.AND UP0, UPT, UR4, 0xf, UPT ;  /* 0x0000000f0400788c */ /* 0x000fc6000bf06070 */
[----:B------:R-:W-:-:S06]  /*0180*/  UMOV UR4, 0x1 ;  /* 0x0000000100047882 */ /* 0x000fcc0000000000 */
[----:B------:R-:W-:Y:S05]  /*0190*/  BRA.U !UP0, `(.L_x_1) ;  /* 0x00000001089c7547 */ /* 0x000fea000b800000 */
[----:B------:R-:W-:Y:S01]  /*01a0*/  IADD3 R9, PT, PT, R6, 0x1, RZ ;  /* 0x0000000106097810 */ /* 0x000fe20007ffe0ff */
[----:B------:R-:W-:-:S04]  /*01b0*/  ULOP3.LUT UR4, UR5, 0xfffffff0, URZ, 0xc0, !UPT ;  /* 0xfffffff005047892 */ /* 0x000fc8000f8ec0ff */
[----:B------:R-:W-:Y:S01]  /*01c0*/  IMAD.WIDE.U32 R4, R9, 0x4, R4 ;  /* 0x0000000409047825 */ /* 0x000fe200078e0004 */
[----:B------:R-:W-:-:S03]  /*01d0*/  UIADD3 UR6, UPT, UPT, -UR4, URZ, URZ ;  /* 0x000000ff04067290 */ /* 0x000fc6000fffe1ff */
[----:B------:R-:W-:Y:S01]  /*01e0*/  UMOV UR4, URZ ;  /* 0x000000ff00047c82 */ /* 0x000fe20008000000 */
[----:B------:R-:W-:-:S04]  /*01f0*/  IADD3 R13, P0, PT, R4, 0x20, RZ ;  /* 0x00000020040d7810 */ /* 0x000fc80007f1e0ff */
[----:B------:R-:W-:-:S09]  /*0200*/  IADD3.X R5, PT, PT, RZ, R5, RZ, P0, !PT ;  /* 0x00000005ff057210 */ /* 0x000fd200007fe4ff */
.L_x_2:
[----:B------:R-:W-:-:S05]  /*0210*/  MOV R4, R13 ;  /* 0x0000000d00047202 */ /* 0x000fca0000000f00 */
[----:B------:R-:W2:Y:S04]  /*0220*/  LDG.E R13, desc[UR8][R4.64+-0x20] ;  /* 0xffffe008040d7981 */ /* 0x000ea8000c1e1900 */
[----:B------:R-:W2:Y:S04]  /*0230*/  LDG.E R12, desc[UR8][R4.64+-0x1c] ;  /* 0xffffe408040c7981 */ /* 0x000ea8000c1e1900 */
[----:B------:R-:W3:Y:S04]  /*0240*/  LDG.E R15, desc[UR8][R4.64+-0x18] ;  /* 0xffffe808040f7981 */ /* 0x000ee8000c1e1900 */
[----:B------:R-:W3:Y:S04]  /*0250*/  LDG.E R14, desc[UR8][R4.64+-0x14] ;  /* 0xffffec08040e7981 */ /* 0x000ee8000c1e1900 */
[----:B------:R-:W4:Y:S04]  /*0260*/  LDG.E R17, desc[UR8][R4.64+-0x10] ;  /* 0xfffff00804117981 */ /* 0x000f28000c1e1900 */
        /* <DEDUP_REMOVED lines=10> */
[----:B------:R0:W4:Y:S01]  /*0310*/  LDG.E R8, desc[UR8][R4.64+0x1c] ;  /* 0x00001c0804087981 */ /* 0x000122000c1e1900 */
[----:B------:R-:W-:-:S02]  /*0320*/  UIADD3 UR6, UPT, UPT, UR6, 0x10, URZ ;  /* 0x0000001006067890 */ /* 0x000fc4000fffe0ff */
[----:B------:R-:W-:Y:S02]  /*0330*/  UIADD3 UR4, UPT, UPT, UR4, 0x10, URZ ;  /* 0x0000001004047890 */ /* 0x000fe4000fffe0ff */
[----:B------:R-:W-:Y:S01]  /*0340*/  UISETP.NE.AND UP0, UPT, UR6, URZ, UPT ;  /* 0x000000ff0600728c */ /* 0x000fe2000bf05270 */
[----:B--2--5:R-:W-:Y:S02]  /*0350*/  FMNMX3 R12, R0, R13, R12, !PT ;  /* 0x0000000d000c7276 */ /* 0x024fe4000780000c */
[----:B------:R-:W-:-:S04]  /*0360*/  IADD3 R13, P0, PT, R4, 0x40, RZ ;  /* 0x00000040040d7810 */ /* 0x000fc80007f1e0ff */
[----:B0-----:R-:W-:Y:S02]  /*0370*/  IADD3.X R5, PT, PT, RZ, R5, RZ, P0, !PT ;  /* 0x00000005ff057210 */ /* 0x001fe400007fe4ff */
[----:B---3--:R-:W-:-:S04]  /*0380*/  FMNMX3 R12, R12, R15, R14, !PT ;  /* 0x0000000f0c0c7276 */ /* 0x008fc8000780000e */
[----:B----4-:R-:W-:-:S04]  /*0390*/  FMNMX3 R12, R12, R17, R16, !PT ;  /* 0x000000110c0c7276 */ /* 0x010fc80007800010 */
[----:B------:R-:W-:-:S04]  /*03a0*/  FMNMX3 R12, R12, R19, R18, !PT ;  /* 0x000000130c0c7276 */ /* 0x000fc80007800012 */
[----:B------:R-:W-:-:S04]  /*03b0*/  FMNMX3 R12, R12, R21, R20, !PT ;  /* 0x000000150c0c7276 */ /* 0x000fc80007800014 */
[----:B------:R-:W-:-:S04]  /*03c0*/  FMNMX3 R12, R12, R23, R22, !PT ;  /* 0x000000170c0c7276 */ /* 0x000fc80007800016 */
[----:B------:R-:W-:-:S04]  /*03d0*/  FMNMX3 R10, R12, R10, R11, !PT ;  /* 0x0000000a0c0a7276 */ /* 0x000fc8000780000b */
[----:B------:R-:W-:Y:S01]  /*03e0*/  FMNMX3 R0, R10, R9, R8, !PT ;  /* 0x000000090a007276 */ /* 0x000fe20007800008 */
[----:B------:R-:W-:Y:S06]  /*03f0*/  BRA.U UP0, `(.L_x_2) ;  /* 0xfffffffd00847547 */ /* 0x000fec000b83ffff */
[----:B------:R-:W-:-:S12]  /*0400*/  UIADD3 UR4, UPT, UPT, UR4, 0x1, URZ ;  /* 0x0000000104047890 */ /* 0x000fd8000fffe0ff */
.L_x_1:
[----:B------:R-:W-:-:S09]  /*0410*/  UISETP.NE.AND UP0, UPT, UR7, URZ, UPT ;  /* 0x000000ff0700728c */ /* 0x000fd2000bf05270 */
[----:B------:R-:W-:Y:S05]  /*0420*/  BRA.U !UP0, `(.L_x_0) ;  /* 0x0000000108ec7547 */ /* 0x000fea000b800000 */
[----:B------:R-:W-:Y:S02]  /*0430*/  UISETP.GE.U32.AND UP0, UPT, UR7, 0x8, UPT ;  /* 0x000000080700788c */ /* 0x000fe4000bf06070 */
[----:B------:R-:W-:-:S04]  /*0440*/  ULOP3.LUT UR6, UR5, 0x7, URZ, 0xc0, !UPT ;  /* 0x0000000705067892 */ /* 0x000fc8000f8ec0ff */
[----:B------:R-:W-:-:S03]  /*0450*/  UISETP.NE.AND UP1, UPT, UR6, URZ, UPT ;  /* 0x000000ff0600728c */ /* 0x000fc6000bf25270 */
[----:B------:R-:W-:Y:S08]  /*0460*/  BRA.U !UP0, `(.L_x_3) ;  /* 0x0000000108547547 */ /* 0x000ff0000b800000 */
[----:B------:R-:W0:Y:S01]  /*0470*/  LDC.64 R8, c[0x0][0x388] ;  /* 0x0000e200ff087b82 */ /* 0x000e220000000a00 */
[----:B------:R-:W1:Y:S01]  /*0480*/  LDCU.64 UR10, c[0x0][0x388] ;  /* 0x00007100ff0a77ac */ /* 0x000e620008000a00 */
[C---:B------:R-:W-:Y:S02]  /*0490*/  IADD3 R10, P0, PT, R6.reuse, UR4, RZ ;  /* 0x00000004060a7c10 */ /* 0x040fe4000ff1e0ff */
[----:B------:R-:W-:Y:S02]  /*04a0*/  IADD3 R5, PT, PT, R6, UR4, RZ ;  /* 0x0000000406057c10 */ /* 0x000fe4000fffe0ff */
[----:B------:R-:W-:Y:S02]  /*04b0*/  IADD3.X R11, PT, PT, RZ, RZ, RZ, P0, !PT ;  /* 0x000000ffff0b7210 */ /* 0x000fe400007fe4ff */
[----:B-1----:R-:W-:Y:S01]  /*04c0*/  LEA R4, P0, R10, UR10, 0x2 ;  /* 0x0000000a0a047c11 */ /* 0x002fe2000f8010ff */
[----:B0-----:R-:W-:-:S03]  /*04d0*/  IMAD.WIDE.U32 R8, R5, 0x4, R8 ;  /* 0x0000000405087825 */ /* 0x001fc600078e0008 */
[----:B------:R-:W-:-:S03]  /*04e0*/  LEA.HI.X R5, R10, UR11, R11, 0x2, P0 ;  /* 0x0000000b0a057c11 */ /* 0x000fc600080f140b */
[----:B------:R-:W2:Y:S04]  /*04f0*/  LDG.E R9, desc[UR8][R8.64] ;  /* 0x0000000808097981 */ /* 0x000ea8000c1e1900 */
[----:B------:R-:W2:Y:S04]  /*0500*/  LDG.E R10, desc[UR8][R4.64+0x4] ;  /* 0x00000408040a7981 */ /* 0x000ea8000c1e1900 */
[----:B------:R-:W3:Y:S04]  /*0510*/  LDG.E R11, desc[UR8][R4.64+0x8] ;  /* 0x00000808040b7981 */ /* 0x000ee8000c1e1900 */
[----:B------:R-:W3:Y:S04]  /*0520*/  LDG.E R12, desc[UR8][R4.64+0xc] ;  /* 0x00000c08040c7981 */ /* 0x000ee8000c1e1900 */
[----:B------:R-:W4:Y:S04]  /*0530*/  LDG.E R13, desc[UR8][R4.64+0x10] ;  /* 0x00001008040d7981 */ /* 0x000f28000c1e1900 */
[----:B------:R-:W4:Y:S04]  /*0540*/  LDG.E R14, desc[UR8][R4.64+0x14] ;  /* 0x00001408040e7981 */ /* 0x000f28000c1e1900 */
[----:B------:R-:W4:Y:S04]  /*0550*/  LDG.E R15, desc[UR8][R4.64+0x18] ;  /* 0x00001808040f7981 */ /* 0x000f28000c1e1900 */
[----:B------:R-:W4:Y:S01]  /*0560*/  LDG.E R16, desc[UR8][R4.64+0x1c] ;  /* 0x00001c0804107981 */ /* 0x000f22000c1e1900 */
[----:B------:R-:W-:Y:S01]  /*0570*/  UIADD3 UR4, UPT, UPT, UR4, 0x8, URZ ;  /* 0x0000000804047890 */ /* 0x000fe2000fffe0ff */
[----:B--2--5:R-:W-:-:S04]  /*0580*/  FMNMX3 R10, R0, R9, R10, !PT ;  /* 0x00000009000a7276 */ /* 0x024fc8000780000a */
[----:B---3--:R-:W-:-:S04]  /*0590*/  FMNMX3 R10, R10, R11, R12, !PT ;  /* 0x0000000b0a0a7276 */ /* 0x008fc8000780000c */
[----:B----4-:R-:W-:-:S04]  /*05a0*/  FMNMX3 R10, R10, R13, R14, !PT ;  /* 0x0000000d0a0a7276 */ /* 0x010fc8000780000e */
[----:B------:R-:W-:-:S07]  /*05b0*/  FMNMX3 R0, R10, R15, R16, !PT ;  /* 0x0000000f0a007276 */ /* 0x000fce0007800010 */
.L_x_3:
        /* <DEDUP_REMOVED lines=16> */
[----:B------:R-:W3:Y:S01]  /*06c0*/  LDG.E R12, desc[UR8][R8.64+0xc] ;  /* 0x00000c08080c7981 */ /* 0x000ee2000c1e1900 */
[----:B------:R-:W-:Y:S01]  /*06d0*/  UIADD3 UR4, UPT, UPT, UR4, 0x4, URZ ;  /* 0x0000000404047890 */ /* 0x000fe2000fffe0ff */
[----:B--2--5:R-:W-:-:S04]  /*06e0*/  FMNMX3 R0, R0, R5, R10, !PT ;  /* 0x0000000500007276 */ /* 0x024fc8000780000a */
[----:B---3--:R-:W-:-:S07]  /*06f0*/  FMNMX3 R0, R0, R11, R12, !PT ;  /* 0x0000000b00007276 */ /* 0x008fce000780000c */
.L_x_4:
[----:B------:R-:W-:Y:S05]  /*0700*/  BRA.U !UP1, `(.L_x_0) ;  /* 0x0000000109347547 */ /* 0x000fea000b800000 */
[----:B------:R-:W0:Y:S01]  /*0710*/  LDC.64 R4, c[0x0][0x388] ;  /* 0x0000e200ff047b82 */ /* 0x000e220000000a00 */
[----:B------:R-:W-:Y:S01]  /*0720*/  IADD3 R9, PT, PT, R6, UR4, RZ ;  /* 0x0000000406097c10 */ /* 0x000fe2000fffe0ff */
[----:B------:R-:W-:-:S04]  /*0730*/  UIADD3 UR5, UPT, UPT, -UR5, URZ, URZ ;  /* 0x000000ff05057290 */ /* 0x000fc8000fffe1ff */
[----:B0-----:R-:W-:-:S05]  /*0740*/  IMAD.WIDE.U32 R4, R9, 0x4, R4 ;  /* 0x0000000409047825 */ /* 0x001fca00078e0004 */
[----:B------:R-:W-:-:S07]  /*0750*/  MOV R9, R5 ;  /* 0x0000000500097202 */ /* 0x000fce0000000f00 */
.L_x_5:
[----:B------:R-:W-:-:S06]  /*0760*/  MOV R5, R9 ;  /* 0x0000000900057202 */ /* 0x000fcc0000000f00 */
[----:B------:R0:W2:Y:S01]  /*0770*/  LDG.E R5, desc[UR8][R4.64] ;  /* 0x0000000804057981 */ /* 0x0000a2000c1e1900 */
[----:B------:R-:W-:-:S04]  /*0780*/  UIADD3 UR5, UPT, UPT, UR5, 0x1, URZ ;  /* 0x0000000105057890 */ /* 0x000fc8000fffe0ff */
[----:B------:R-:W-:Y:S01]  /*0790*/  UISETP.NE.AND UP0, UPT, UR5, URZ, UPT ;  /* 0x000000ff0500728c */ /* 0x000fe2000bf05270 */
[----:B0-----:R-:W-:-:S04]  /*07a0*/  IADD3 R4, P0, PT, R4, 0x4, RZ ;  /* 0x0000000404047810 */ /* 0x001fc80007f1e0ff */
[----:B------:R-:W-:Y:S02]  /*07b0*/  IADD3.X R9, PT, PT, RZ, R9, RZ, P0, !PT ;  /* 0x00000009ff097210 */ /* 0x000fe400007fe4ff */
[----:B--2--5:R-:W-:Y:S02]  /*07c0*/  FMNMX R0, R5, R0, !PT ;  /* 0x0000000005007209 */ /* 0x024fe40007800000 */
[----:B------:R-:W-:Y:S05]  /*07d0*/  BRA.U UP0, `(.L_x_5) ;  /* 0xfffffffd00e07547 */ /* 0x000fea000b83ffff */
.L_x_0:
[----:B------:R-:W0:Y:S01]  /*07e0*/  LDCU UR5, c[0x0][0x380] ;  /* 0x00007000ff0577ac */ /* 0x000e220008000800 */
[----:B------:R-:W-:Y:S01]  /*07f0*/  HFMA2 R17, -RZ, RZ, 0, 0 ;  /* 0x00000000ff117431 */ /* 0x000fe200000001ff */
[----:B0-----:R-:W-:-:S09]  /*0800*/  UISETP.GE.AND UP0, UPT, UR5, 0x1, UPT ;  /* 0x000000010500788c */ /* 0x001fd2000bf06270 */
[----:B------:R-:W-:Y:S05]  /*0810*/  BRA.U !UP0, `(.L_x_6) ;  /* 0x0000000d08407547 */ /* 0x000fea000b800000 */
[----:B------:R-:W-:Y:S01]  /*0820*/  UISETP.GE.U32.AND UP1, UPT, UR5, 0x8, UPT ;  /* 0x000000080500788c */ /* 0x000fe2000bf26070 */
[----:B------:R-:W-:Y:S01]  /*0830*/  MOV R17, RZ ;  /* 0x000000ff00117202 */ /* 0x000fe20000000f00 */
[----:B------:R-:W-:Y:S01]  /*0840*/  ULOP3.LUT UR6, UR5, 0x7, URZ, 0xc0, !UPT ;  /* 0x0000000705067892 */ /* 0x000fe2000f8ec0ff */
[----:B------:R-:W-:-:S03]  /*0850*/  UMOV UR4, URZ ;  /* 0x000000ff00047c82 */ /* 0x000fc60008000000 */
[----:B------:R-:W-:-:S03]  /*0860*/  UISETP.NE.AND UP0, UPT, UR6, URZ, UPT ;  /* 0x000000ff0600728c */ /* 0x000fc6000bf05270 */
[----:B------:R-:W-:Y:S08]  /*0870*/  BRA.U !UP1, `(.L_x_7) ;  /* 0x0000000509787547 */ /* 0x000ff0000b800000 */
[----:B------:R-:W0:Y:S01]  /*0880*/  LDC.64 R4, c[0x0][0x388] ;  /* 0x0000e200ff047b82 */ /* 0x000e220000000a00 */
[----:B------:R-:W-:Y:S01]  /*0890*/  ULOP3.LUT UR4, UR5, 0x7ffffff8, URZ, 0xc0, !UPT ;  /* 0x7ffffff805047892 */ /* 0x000fe2000f8ec0ff */
[----:B------:R-:W-:-:S03]  /*08a0*/  MOV R17, RZ ;  /* 0x000000ff00117202 */ /* 0x000fc60000000f00 */
[----:B------:R-:W-:Y:S01]  /*08b0*/  UIADD3 UR7, UPT, UPT, -UR4, URZ, URZ ;  /* 0x000000ff04077290 */ /* 0x000fe2000fffe1ff */
[----:B0-----:R-:W-:-:S03]  /*08c0*/  IMAD.WIDE.U32 R4, R6, 0x4, R4 ;  /* 0x0000000406047825 */ /* 0x001fc600078e0004 */
[----:B------:R-:W-:-:S04]  /*08d0*/  IADD3 R4, P0, PT, R4, 0x10, RZ ;  /* 0x0000001004047810 */ /* 0x000fc80007f1e0ff */
[----:B------:R-:W-:-:S09]  /*08e0*/  IADD3.X R5, PT, PT, RZ, R5, RZ, P0, !PT ;  /* 0x00000005ff057210 */ /* 0x000fd200007fe4ff */
.L_x_8:
[----:B------:R-:W2:Y:S04]  /*08f0*/  LDG.E R9, desc[UR8][R4.64+-0x10] ;  /* 0xfffff00804097981 */ /* 0x000ea8000c1e1900 */
[----:B------:R-:W3:Y:S04]  /*0900*/  LDG.E R25, desc[UR8][R4.64+-0xc] ;  /* 0xfffff40804197981 */ /* 0x000ee8000c1e1900 */
[----:B------:R-:W4:Y:S04]  /*0910*/  LDG.E R27, desc[UR8][R4.64+-0x8] ;  /* 0xfffff808041b7981 */ /* 0x000f28000c1e1900 */
[----:B------:R-:W4:Y:S04]  /*0920*/  LDG.E R23, desc[UR8][R4.64+-0x4] ;  /* 0xfffffc0804177981 */ /* 0x000f28000c1e1900 */
[----:B------:R-:W4:Y:S04]  /*0930*/  LDG.E R13, desc[UR8][R4.64] ;  /* 0x00000008040d7981 */ /* 0x000f28000c1e1900 */
[----:B------:R-:W4:Y:S04]  /*0940*/  LDG.E R19, desc[UR8][R4.64+0x4] ;  /* 0x0000040804137981 */ /* 0x000f28000c1e1900 */
[----:B------:R-:W4:Y:S04]  /*0950*/  LDG.E R15, desc[UR8][R4.64+0x8] ;  /* 0x00000808040f7981 */ /* 0x000f28000c1e1900 */
[----:B------:R0:W4:Y:S01]  /*0960*/  LDG.E R11, desc[UR8][R4.64+0xc] ;  /* 0x00000c08040b7981 */ /* 0x000122000c1e1900 */
[----:B------:R-:W-:Y:S01]  /*0970*/  HFMA2 R10, -RZ, RZ, 0.96630859375, -0.0022525787353515625 ;  /* 0x3bbb989dff0a7431 */ /* 0x000fe200000001ff */
[----:B------:R-:W-:Y:S01]  /*0980*/  MOV R8, 0x437c0000 ;  /* 0x437c000000087802 */ /* 0x000fe20000000f00 */
[----:B------:R-:W-:-:S04]  /*0990*/  UIADD3 UR7, UPT, UPT, UR7, 0x8, URZ ;  /* 0x0000000807077890 */ /* 0x000fc8000fffe0ff */
[----:B------:R-:W-:Y:S01]  /*09a0*/  UISETP.NE.AND UP1, UPT, UR7, URZ, UPT ;  /* 0x000000ff0700728c */ /* 0x000fe2000bf25270 */
[----:B0-----:R-:W-:-:S04]  /*09b0*/  IADD3 R4, P0, PT, R4, 0x20, RZ ;  /* 0x0000002004047810 */ /* 0x001fc80007f1e0ff */
[----:B------:R-:W-:Y:S01]  /*09c0*/  IADD3.X R5, PT, PT, RZ, R5, RZ, P0, !PT ;  /* 0x00000005ff057210 */ /* 0x000fe200007fe4ff */
[----:B--2--5:R-:W-:-:S04]  /*09d0*/  FADD R9, R9, -R0 ;  /* 0x8000000009097221 */ /* 0x024fc80000000000 */
[----:B------:R-:W-:Y:S01]  /*09e0*/  FFMA.SAT R21, R9, R10, 0.5 ;  /* 0x3f00000009157423 */ /* 0x000fe2000000200a */
[----:B---3--:R-:W-:-:S03]  /*09f0*/  FADD R25, R25, -R0 ;  /* 0x8000000019197221 */ /* 0x008fc60000000000 */
[----:B------:R-:W-:Y:S01]  /*0a00*/  FFMA.RM R14, R21, R8, 12582913 ;  /* 0x4b400001150e7423 */ /* 0x000fe20000004008 */
[----:B------:R-:W-:-:S03]  /*0a10*/  FFMA.SAT R21, R25, R10, 0.5 ;  /* 0x3f00000019157423 */ /* 0x000fc6000000200a */
[----:B------:R-:W-:Y:S01]  /*0a20*/  FADD R12, R14, -12583039 ;  /* 0xcb40007f0e0c7421 */ /* 0x000fe20000000000 */
[----:B----4-:R-:W-:-:S03]  /*0a30*/  FADD R23, R23, -R0 ;  /* 0x8000000017177221 */ /* 0x010fc60000000000 */
[----:B------:R-:W-:-:S04]  /*0a40*/  FFMA R12, R9, 1.4426950216293334961, -R12 ;  /* 0x3fb8aa3b090c7823 */ /* 0x000fc8000000080c */
[----:B------:R-:W-:Y:S01]  /*0a50*/  FFMA R16, R9, 1.925963033500011079e-08, R12 ;  /* 0x32a5706009107823 */ /* 0x000fe2000000000c */
[----:B------:R-:W-:Y:S01]  /*0a60*/  FFMA.RM R9, R21, R8, 12582913 ;  /* 0x4b40000115097423 */ /* 0x000fe20000004008 */
[----:B------:R-:W-:-:S03]  /*0a70*/  FADD R21, R27, -R0 ;  /* 0x800000001b157221 */ /* 0x000fc60000000000 */
[----:B------:R-:W-:Y:S01]  /*0a80*/  FADD R12, R9, -12583039 ;  /* 0xcb40007f090c7421 */ /* 0x000fe20000000000 */
[----:B------:R-:W0:Y:S01]  /*0a90*/  MUFU.EX2 R16, R16 ;  /* 0x0000001000107308 */ /* 0x000e220000000800 */
[----:B------:R-:W-:Y:S02]  /*0aa0*/  FFMA.SAT R27, R21, R10, 0.5 ;  /* 0x3f000000151b7423 */ /* 0x000fe4000000200a */
[----:B------:R-:W-:Y:S02]  /*0ab0*/  FFMA R18, R25, 1.4426950216293334961, -R12 ;  /* 0x3fb8aa3b19127823 */ /* 0x000fe4000000080c */
[----:B------:R-:W-:Y:S01]  /*0ac0*/  FFMA.RM R12, R27, R8, 12582913 ;  /* 0x4b4000011b0c7423 */ /* 0x000fe20000004008 */
[----:B------:R-:W-:Y:S01]  /*0ad0*/  FFMA.SAT R27, R23, R10, 0.5 ;  /* 0x3f000000171b7423 */ /* 0x000fe2000000200a */
[----:B------:R-:W-:Y:S01]  /*0ae0*/  FFMA R20, R25, 1.925963033500011079e-08, R18 ;  /* 0x32a5706019147823 */ /* 0x000fe20000000012 */
[--C-:B------:R-:W-:Y:S01]  /*0af0*/  FADD R25, R13, -R0.reuse ;  /* 0x800000000d197221 */ /* 0x100fe20000000000 */
[----:B------:R-:W-:Y:S01]  /*0b00*/  SHF.L.U32 R18, R14, 0x17, RZ ;  /* 0x000000170e127819 */ /* 0x000fe200000006ff */
[----:B------:R-:W-:Y:S01]  /*0b10*/  FADD R22, R12, -12583039 ;  /* 0xcb40007f0c167421 */ /* 0x000fe20000000000 */
[----:B------:R-:W-:Y:S01]  /*0b20*/  FFMA.RM R13, R27, R8, 12582913 ;  /* 0x4b4000011b0d7423 */ /* 0x000fe20000004008 */
[----:B------:R-:W-:Y:S01]  /*0b30*/  FFMA.SAT R29, R25, R10, 0.5 ;  /* 0x3f000000191d7423 */ /* 0x000fe2000000200a */
[----:B------:R-:W-:Y:S01]  /*0b40*/  FADD R27, R19, -R0 ;  /* 0x80000000131b7221 */ /* 0x000fe20000000000 */
[----:B------:R-:W-:Y:S01]  /*0b50*/  FFMA R22, R21, 1.4426950216293334961, -R22 ;  /* 0x3fb8aa3b15167823 */ /* 0x000fe20000000816 */
[----:B------:R-:W-:Y:S01]  /*0b60*/  FADD R24, R13, -12583039 ;  /* 0xcb40007f0d187421 */ /* 0x000fe20000000000 */
[----:B------:R1:W2:Y:S01]  /*0b70*/  MUFU.EX2 R14, R20 ;  /* 0x00000014000e7308 */ /* 0x0002a20000000800 */
[----:B0-----:R-:W-:Y:S01]  /*0b80*/  FFMA R17, R18, R16, R17 ;  /* 0x0000001012117223 */ /* 0x001fe20000000011 */
[----:B------:R-:W-:Y:S01]  /*0b90*/  FFMA.RM R16, R29, R8, 12582913 ;  /* 0x4b4000011d107423 */ /* 0x000fe20000004008 */
[----:B------:R-:W-:Y:S01]  /*0ba0*/  FFMA R18, R21, 1.925963033500011079e-08, R22 ;  /* 0x32a5706015127823 */ /* 0x000fe20000000016 */
[----:B------:R-:W-:Y:S01]  /*0bb0*/  FFMA R24, R23, 1.4426950216293334961, -R24 ;  /* 0x3fb8aa3b17187823 */ /* 0x000fe20000000818 */
[----:B------:R-:W-:Y:S01]  /*0bc0*/  FFMA.SAT R19, R27, R10, 0.5 ;  /* 0x3f0000001b137423 */ /* 0x000fe2000000200a */
[----:B------:R-:W-:Y:S01]  /*0bd0*/  FADD R22, R16, -12583039 ;  /* 0xcb40007f10167421 */ /* 0x000fe20000000000 */
[----:B------:R-:W-:Y:S01]  /*0be0*/  FADD R21, R11, -R0 ;  /* 0x800000000b157221 */ /* 0x000fe20000000000 */
[----:B------:R-:W-:Y:S01]  /*0bf0*/  FFMA R24, R23, 1.925963033500011079e-08, R24 ;  /* 0x32a5706017187823 */ /* 0x000fe20000000018 */
[----:B------:R-:W-:Y:S01]  /*0c00*/  FADD R23, R15, -R0 ;  /* 0x800000000f177221 */ /* 0x000fe20000000000 */
[----:B------:R-:W-:Y:S01]  /*0c10*/  FFMA R22, R25, 1.4426950216293334961, -R22 ;  /* 0x3fb8aa3b19167823 */ /* 0x000fe20000000816 */
[----:B------:R-:W-:Y:S01]  /*0c20*/  FFMA.RM R19, R19, R8, 12582913 ;  /* 0x4b40000113137423 */ /* 0x000fe20000004008 */
[----:B------:R-:W0:Y:S01]  /*0c30*/  MUFU.EX2 R18, R18 ;  /* 0x0000001200127308 */ /* 0x000e220000000800 */
[----:B------:R-:W-:Y:S01]  /*0c40*/  SHF.L.U32 R12, R12, 0x17, RZ ;  /* 0x000000170c0c7819 */ /* 0x000fe200000006ff */
[----:B-1----:R-:W-:Y:S01]  /*0c50*/  FFMA R20, R25, 1.925963033500011079e-08, R22 ;  /* 0x32a5706019147823 */ /* 0x002fe20000000016 */
[----:B------:R-:W-:Y:S01]  /*0c60*/  FFMA.SAT R25, R23, R10, 0.5 ;  /* 0x3f00000017197423 */ /* 0x000fe2000000200a */
[----:B------:R-:W-:Y:S01]  /*0c70*/  FADD R26, R19, -12583039 ;  /* 0xcb40007f131a7421 */ /* 0x000fe20000000000 */
[----:B------:R-:W-:-:S02]  /*0c80*/  SHF.L.U32 R22, R9, 0x17, RZ ;  /* 0x0000001709167819 */ /* 0x000fc400000006ff */
[----:B------:R-:W-:Y:S01]  /*0c90*/  FFMA.RM R11, R25, R8, 12582913 ;  /* 0x4b400001190b7423 */ /* 0x000fe20000004008 */
[----:B------:R-:W-:Y:S01]  /*0ca0*/  FFMA.SAT R25, R21, R10, 0.5 ;  /* 0x3f00000015197423 */ /* 0x000fe2000000200a */
[----:B------:R1:W3:Y:S01]  /*0cb0*/  MUFU.EX2 R15, R24 ;  /* 0x00000018000f7308 */ /* 0x0002e20000000800 */
[----:B------:R-:W-:Y:S01]  /*0cc0*/  FFMA R26, R27, 1.4426950216293334961, -R26 ;  /* 0x3fb8aa3b1b1a7823 */ /* 0x000fe2000000081a */
[----:B------:R-:W-:Y:S01]  /*0cd0*/  FADD R10, R11, -12583039 ;  /* 0xcb40007f0b0a7421 */ /* 0x000fe20000000000 */
[----:B------:R-:W-:Y:S01]  /*0ce0*/  FFMA.RM R8, R25, R8, 12582913 ;  /* 0x4b40000119087423 */ /* 0x000fe20000004008 */
[----:B--2---:R-:W-:Y:S01]  /*0cf0*/  FFMA R17, R22, R14, R17 ;  /* 0x0000000e16117223 */ /* 0x004fe20000000011 */
[----:B------:R-:W-:Y:S01]  /*0d00*/  FFMA R26, R27, 1.925963033500011079e-08, R26 ;  /* 0x32a570601b1a7823 */ /* 0x000fe2000000001a */
[----:B------:R-:W-:Y:S01]  /*0d10*/  SHF.L.U32 R13, R13, 0x17, RZ ;  /* 0x000000170d0d7819 */ /* 0x000fe200000006ff */
[----:B------:R-:W-:Y:S01]  /*0d20*/  FADD R28, R8, -12583039 ;  /* 0xcb40007f081c7421 */ /* 0x000fe20000000000 */
[----:B------:R-:W2:Y:S01]  /*0d30*/  MUFU.EX2 R20, R20 ;  /* 0x0000001400147308 */ /* 0x000ea20000000800 */
[----:B-1----:R-:W-:Y:S01]  /*0d40*/  FFMA R24, R23, 1.4426950216293334961, -R10 ;  /* 0x3fb8aa3b17187823 */ /* 0x002fe2000000080a */
[----:B0-----:R-:W-:Y:S01]  /*0d50*/  FFMA R12, R12, R18, R17 ;  /* 0x000000120c0c7223 */ /* 0x001fe20000000011 */
[----:B------:R-:W-:Y:S01]  /*0d60*/  FFMA R28, R21, 1.4426950216293334961, -R28 ;  /* 0x3fb8aa3b151c7823 */ /* 0x000fe2000000081c */
[----:B------:R-:W-:Y:S01]  /*0d70*/  SHF.L.U32 R16, R16, 0x17, RZ ;  /* 0x0000001710107819 */ /* 0x000fe200000006ff */
[----:B------:R-:W-:Y:S01]  /*0d80*/  FFMA R9, R23, 1.925963033500011079e-08, R24 ;  /* 0x32a5706017097823 */ /* 0x000fe20000000018 */
[----:B------:R-:W-:Y:S01]  /*0d90*/  SHF.L.U32 R11, R11, 0x17, RZ ;  /* 0x000000170b0b7819 */ /* 0x000fe200000006ff */
[----:B------:R-:W-:Y:S01]  /*0da0*/  FFMA R28, R21, 1.925963033500011079e-08, R28 ;  /* 0x32a57060151c7823 */ /* 0x000fe2000000001c */
[----:B------:R-:W0:Y:S01]  /*0db0*/  MUFU.EX2 R10, R26 ;  /* 0x0000001a000a7308 */ /* 0x000e220000000800 */
[----:B---3--:R-:W-:Y:S01]  /*0dc0*/  FFMA R13, R13, R15, R12 ;  /* 0x0000000f0d0d7223 */ /* 0x008fe2000000000c */
[----:B------:R-:W-:-:S02]  /*0dd0*/  SHF.L.U32 R12, R19, 0x17, RZ ;  /* 0x00000017130c7819 */ /* 0x000fc400000006ff */
[----:B------:R-:W-:-:S04]  /*0de0*/  SHF.L.U32 R8, R8, 0x17, RZ ;  /* 0x0000001708087819 */ /* 0x000fc800000006ff */
[----:B------:R-:W1:Y:S01]  /*0df0*/  MUFU.EX2 R9, R9 ;  /* 0x0000000900097308 */ /* 0x000e620000000800 */
[----:B--2---:R-:W-:-:S07]  /*0e00*/  FFMA R13, R16, R20, R13 ;  /* 0x00000014100d7223 */ /* 0x004fce000000000d */
[----:B------:R-:W2:Y:S01]  /*0e10*/  MUFU.EX2 R28, R28 ;  /* 0x0000001c001c7308 */ /* 0x000ea20000000800 */
[----:B0-----:R-:W-:-:S04]  /*0e20*/  FFMA R10, R12, R10, R13 ;  /* 0x0000000a0c0a7223 */ /* 0x001fc8000000000d */
[----:B-1----:R-:W-:-:S04]  /*0e30*/  FFMA R9, R11, R9, R10 ;  /* 0x000000090b097223 */ /* 0x002fc8000000000a */
[----:B--2---:R-:W-:Y:S01]  /*0e40*/  FFMA R17, R8, R28, R9 ;  /* 0x0000001c08117223 */ /* 0x004fe20000000009 */
[----:B------:R-:W-:Y:S06]  /*0e50*/  BRA.U UP1, `(.L_x_8) ;  /* 0xfffffff901a47547 */ /* 0x000fec000b83ffff */
.L_x_7:
[----:B------:R-:W-:Y:S05]  /*0e60*/  BRA.U !UP0, `(.L_x_6) ;  /* 0x0000000508ac7547 */ /* 0x000fea000b800000 */
[----:B------:R-:W-:Y:S02]  /*0e70*/  UISETP.GE.U32.AND UP0, UPT, UR6, 0x4, UPT ;  /* 0x000000040600788c */ /* 0x000fe4000bf06070 */
[----:B------:R-:W-:-:S04]  /*0e80*/  ULOP3.LUT UR7, UR5, 0x3, URZ, 0xc0, !UPT ;  /* 0x0000000305077892 */ /* 0x000fc8000f8ec0ff */
[----:B------:R-:W-:-:S03]  /*0e90*/  UISETP.NE.AND UP1, UPT, UR7, URZ, UPT ;  /* 0x000000ff0700728c */ /* 0x000fc6000bf25270 */
[----:B------:R-:W-:Y:S08]  /*0ea0*/  BRA.U !UP0, `(.L_x_9) ;  /* 0x0000000108cc7547 */ /* 0x000ff0000b800000 */
[----:B------:R-:W0:Y:S01]  /*0eb0*/  LDC.64 R8, c[0x0][0x388] ;  /* 0x0000e200ff087b82 */ /* 0x000e220000000a00 */
[----:B------:R-:W1:Y:S01]  /*0ec0*/  LDCU.64 UR10, c[0x0][0x388] ;  /* 0x00007100ff0a77ac */ /* 0x000e620008000a00 */
[C---:B------:R-:W-:Y:S02]  /*0ed0*/  IADD3 R5, PT, PT, R6.reuse, UR4, RZ ;  /* 0x0000000406057c10 */ /* 0x040fe4000fffe0ff */
[----:B------:R-:W-:-:S03]  /*0ee0*/  IADD3 R4, P0, PT, R6, UR4, RZ ;  /* 0x0000000406047c10 */ /* 0x000fc6000ff1e0ff */
[----:B0-----:R-:W-:Y:S01]  /*0ef0*/  IMAD.WIDE.U32 R8, R5, 0x4, R8 ;  /* 0x0000000405087825 */ /* 0x001fe200078e0008 */
[----:B------:R-:W-:Y:S02]  /*0f00*/  IADD3.X R5, PT, PT, RZ, RZ, RZ, P0, !PT ;  /* 0x000000ffff057210 */ /* 0x000fe400007fe4ff */
[----:B-1----:R-:W-:-:S03]  /*0f10*/  LEA R12, P0, R4, UR10, 0x2 ;  /* 0x0000000a040c7c11 */ /* 0x002fc6000f8010ff */
[----:B------:R-:W2:Y:S01]  /*0f20*/  LDG.E R9, desc[UR8][R8.64] ;  /* 0x0000000808097981 */ /* 0x000ea2000c1e1900 */
[----:B------:R-:W-:-:S05]  /*0f30*/  LEA.HI.X R13, R4, UR11, R5, 0x2, P0 ;  /* 0x0000000b040d7c11 */ /* 0x000fca00080f1405 */
[----:B------:R-:W3:Y:S04]  /*0f40*/  LDG.E R5, desc[UR8][R12.64+0x4] ;  /* 0x000004080c057981 */ /* 0x000ee8000c1e1900 */
[----:B------:R-:W4:Y:S04]  /*0f50*/  LDG.E R15, desc[UR8][R12.64+0x8] ;  /* 0x000008080c0f7981 */ /* 0x000f28000c1e1900 */
[----:B------:R-:W4:Y:S01]  /*0f60*/  LDG.E R19, desc[UR8][R12.64+0xc] ;  /* 0x00000c080c137981 */ /* 0x000f22000c1e1900 */
[----:B------:R-:W-:Y:S01]  /*0f70*/  HFMA2 R21, -RZ, RZ, 0.96630859375, -0.0022525787353515625 ;  /* 0x3bbb989dff157431 */ /* 0x000fe200000001ff */
[----:B------:R-:W-:Y:S01]  /*0f80*/  MOV R11, 0x437c0000 ;  /* 0x437c0000000b7802 */ /* 0x000fe20000000f00 */
[----:B------:R-:W-:Y:S01]  /*0f90*/  UIADD3 UR4, UPT, UPT, UR4, 0x4, URZ ;  /* 0x0000000404047890 */ /* 0x000fe2000fffe0ff */
[----:B--2--5:R-:W-:-:S04]  /*0fa0*/  FADD R10, R9, -R0 ;  /* 0x80000000090a7221 */ /* 0x024fc80000000000 */
[----:B------:R-:W-:Y:S01]  /*0fb0*/  FFMA.SAT R4, R10, R21, 0.5 ;  /* 0x3f0000000a047423 */ /* 0x000fe20000002015 */
[----:B---3--:R-:W-:-:S03]  /*0fc0*/  FADD R14, R5, -R0 ;  /* 0x80000000050e7221 */ /* 0x008fc60000000000 */
[----:B------:R-:W-:Y:S01]  /*0fd0*/  FFMA.RM R4, R4, R11, 12582913 ;  /* 0x4b40000104047423 */ /* 0x000fe2000000400b */
[-C--:B------:R-:W-:Y:S01]  /*0fe0*/  FFMA.SAT R16, R14, R21.reuse, 0.5 ;  /* 0x3f0000000e107423 */ /* 0x080fe20000002015 */
[--C-:B----4-:R-:W-:Y:S02]  /*0ff0*/  FADD R8, R15, -R0.reuse ;  /* 0x800000000f087221 */ /* 0x110fe40000000000 */
[C---:B------:R-:W-:Y:S01]  /*1000*/  FADD R5, R4.reuse, -12583039 ;  /* 0xcb40007f04057421 */ /* 0x040fe20000000000 */
[----:B------:R-:W-:Y:S01]  /*1010*/  SHF.L.U32 R4, R4, 0x17, RZ ;  /* 0x0000001704047819 */ /* 0x000fe200000006ff */
[----:B------:R-:W-:Y:S01]  /*1020*/  FADD R19, R19, -R0 ;  /* 0x8000000013137221 */ /* 0x000fe20000000000 */
[----:B------:R-:W-:Y:S01]  /*1030*/  FFMA.SAT R12, R8, R21, 0.5 ;  /* 0x3f000000080c7423 */ /* 0x000fe20000002015 */
[----:B------:R-:W-:Y:S01]  /*1040*/  FFMA R9, R10, 1.4426950216293334961, -R5 ;  /* 0x3fb8aa3b0a097823 */ /* 0x000fe20000000805 */
[----:B------:R-:W-:-:S03]  /*1050*/  FFMA.RM R5, R16, R11, 12582913 ;  /* 0x4b40000110057423 */ /* 0x000fc6000000400b */
[----:B------:R-:W-:Y:S01]  /*1060*/  FFMA R10, R10, 1.925963033500011079e-08, R9 ;  /* 0x32a570600a0a7823 */ /* 0x000fe20000000009 */
[----:B------:R-:W-:Y:S01]  /*1070*/  FADD R13, R5, -12583039 ;  /* 0xcb40007f050d7421 */ /* 0x000fe20000000000 */
[----:B------:R-:W-:Y:S01]  /*1080*/  FFMA.RM R9, R12, R11, 12582913 ;  /* 0x4b4000010c097423 */ /* 0x000fe2000000400b */
[----:B------:R-:W-:Y:S01]  /*1090*/  FFMA.SAT R12, R19, R21, 0.5 ;  /* 0x3f000000130c7423 */ /* 0x000fe20000002015 */
[----:B------:R-:W-:Y:S01]  /*10a0*/  SHF.L.U32 R5, R5, 0x17, RZ ;  /* 0x0000001705057819 */ /* 0x000fe200000006ff */
[----:B------:R-:W-:Y:S01]  /*10b0*/  FFMA R13, R14, 1.4426950216293334961, -R13 ;  /* 0x3fb8aa3b0e0d7823 */ /* 0x000fe2000000080d */
[C---:B------:R-:W-:Y:S01]  /*10c0*/  FADD R15, R9.reuse, -12583039 ;  /* 0xcb40007f090f7421 */ /* 0x040fe20000000000 */
[----:B------:R-:W-:Y:S01]  /*10d0*/  FFMA.RM R12, R12, R11, 12582913 ;  /* 0x4b4000010c0c7423 */ /* 0x000fe2000000400b */
[----:B------:R-:W0:Y:S01]  /*10e0*/  MUFU.EX2 R10, R10 ;  /* 0x0000000a000a7308 */ /* 0x000e220000000800 */
[----:B------:R-:W-:Y:S01]  /*10f0*/  FFMA R13, R14, 1.925963033500011079e-08, R13 ;  /* 0x32a570600e0d7823 */ /* 0x000fe2000000000d */
[----:B------:R-:W-:Y:S01]  /*1100*/  FFMA R15, R8, 1.4426950216293334961, -R15 ;  /* 0x3fb8aa3b080f7823 */ /* 0x000fe2000000080f */
[----:B------:R-:W-:Y:S01]  /*1110*/  FADD R14, R12, -12583039 ;  /* 0xcb40007f0c0e7421 */ /* 0x000fe20000000000 */
[----:B------:R-:W-:-:S02]  /*1120*/  IMAD.SHL.U32 R9, R9, 0x800000, RZ ;  /* 0x0080000009097824 */ /* 0x000fc400078e00ff */
[----:B------:R-:W-:Y:S01]  /*1130*/  FFMA R15, R8, 1.925963033500011079e-08, R15 ;  /* 0x32a57060080f7823 */ /* 0x000fe2000000000f */
[C---:B------:R-:W-:Y:S01]  /*1140*/  FFMA R14, R19.reuse, 1.4426950216293334961, -R14 ;  /* 0x3fb8aa3b130e7823 */ /* 0x040fe2000000080e */
[----:B------:R-:W1:Y:S03]  /*1150*/  MUFU.EX2 R13, R13 ;  /* 0x0000000d000d7308 */ /* 0x000e660000000800 */
[----:B------:R-:W-:-:S05]  /*1160*/  FFMA R14, R19, 1.925963033500011079e-08, R14 ;  /* 0x32a57060130e7823 */ /* 0x000fca000000000e */
[----:B------:R-:W2:Y:S01]  /*1170*/  MUFU.EX2 R15, R15 ;  /* 0x0000000f000f7308 */ /* 0x000ea20000000800 */
[----:B0-----:R-:W-:Y:S01]  /*1180*/  FFMA R4, R4, R10, R17 ;  /* 0x0000000a04047223 */ /* 0x001fe20000000011 */
[----:B------:R-:W-:-:S06]  /*1190*/  SHF.L.U32 R17, R12, 0x17, RZ ;  /* 0x000000170c117819 */ /* 0x000fcc00000006ff */
[----:B------:R-:W0:Y:S01]  /*11a0*/  MUFU.EX2 R14, R14 ;  /* 0x0000000e000e7308 */ /* 0x000e220000000800 */
[----:B-1----:R-:W-:-:S04]  /*11b0*/  FFMA R4, R5, R13, R4 ;  /* 0x0000000d05047223 */ /* 0x002fc80000000004 */
[----:B--2---:R-:W-:-:S04]  /*11c0*/  FFMA R4, R9, R15, R4 ;  /* 0x0000000f09047223 */ /* 0x004fc80000000004 */
[----:B0-----:R-:W-:-:S07]  /*11d0*/  FFMA R17, R17, R14, R4 ;  /* 0x0000000e11117223 */ /* 0x001fce0000000004 */
.L_x_9:
[----:B------:R-:W-:Y:S05]  /*11e0*/  BRA.U !UP1, `(.L_x_6) ;  /* 0x0000000109cc7547 */ /* 0x000fea000b800000 */
[----:B------:R-:W-:Y:S02]  /*11f0*/  UISETP.NE.AND UP0, UPT, UR7, 0x1, UPT ;  /* 0x000000010700788c */ /* 0x000fe4000bf05270 */
[----:B------:R-:W-:-:S04]  /*1200*/  ULOP3.LUT UR5, UR5, 0x1, URZ, 0xc0, !UPT ;  /* 0x0000000105057892 */ /* 0x000fc8000f8ec0ff */
[----:B------:R-:W-:-:S03]  /*1210*/  UISETP.NE.U32.AND UP1, UPT, UR5, 0x1, UPT ;  /* 0x000000010500788c */ /* 0x000fc6000bf25070 */
        /* <DEDUP_REMOVED lines=9> */
[----:B------:R-:W-:-:S06]  /*12b0*/  LEA.HI.X R9, R10, UR7, R9, 0x2, P0 ;  /* 0x000000070a097c11 */ /* 0x000fcc00080f1409 */
[----:B------:R-:W3:Y:S01]  /*12c0*/  LDG.E R9, desc[UR8][R8.64+0x4] ;  /* 0x0000040808097981 */ /* 0x000ee2000c1e1900 */
[----:B------:R-:W-:Y:S01]  /*12d0*/  HFMA2 R11, -RZ, RZ, 0.96630859375, -0.0022525787353515625 ;  /* 0x3bbb989dff0b7431 */ /* 0x000fe200000001ff */
[----:B------:R-:W-:Y:S01]  /*12e0*/  MOV R13, 0x437c0000 ;  /* 0x437c0000000d7802 */ /* 0x000fe20000000f00 */
[----:B------:R-:W-:Y:S01]  /*12f0*/  UIADD3 UR4, UPT, UPT, UR4, 0x2, URZ ;  /* 0x0000000204047890 */ /* 0x000fe2000fffe0ff */
[----:B--2--5:R-:W-:-:S04]  /*1300*/  FADD R10, R5, -R0 ;  /* 0x80000000050a7221 */ /* 0x024fc80000000000 */
[----:B------:R-:W-:Y:S01]  /*1310*/  FFMA.SAT R12, R10, R11, 0.5 ;  /* 0x3f0000000a0c7423 */ /* 0x000fe2000000200b */
[----:B---3--:R-:W-:-:S03]  /*1320*/  FADD R14, R9, -R0 ;  /* 0x80000000090e7221 */ /* 0x008fc60000000000 */
[----:B------:R-:W-:Y:S01]  /*1330*/  FFMA.RM R12, R12, R13, 12582913 ;  /* 0x4b4000010c0c7423 */ /* 0x000fe2000000400d */
[----:B------:R-:W-:-:S03]  /*1340*/  FFMA.SAT R16, R14, R11, 0.5 ;  /* 0x3f0000000e107423 */ /* 0x000fc6000000200b */
[C---:B------:R-:W-:Y:S01]  /*1350*/  FADD R15, R12.reuse, -12583039 ;  /* 0xcb40007f0c0f7421 */ /* 0x040fe20000000000 */
[----:B------:R-:W-:Y:S01]  /*1360*/  SHF.L.U32 R12, R12, 0x17, RZ ;  /* 0x000000170c0c7819 */ /* 0x000fe200000006ff */
[----:B------:R-:W-:Y:S02]  /*1370*/  FFMA.RM R16, R16, R13, 12582913 ;  /* 0x4b40000110107423 */ /* 0x000fe4000000400d */
[----:B------:R-:W-:Y:S02]  /*1380*/  FFMA R15, R10, 1.4426950216293334961, -R15 ;  /* 0x3fb8aa3b0a0f7823 */ /* 0x000fe4000000080f */
[----:B------:R-:W-:Y:S02]  /*1390*/  FADD R5, R16, -12583039 ;  /* 0xcb40007f10057421 */ /* 0x000fe40000000000 */
[----:B------:R-:W-:Y:S01]  /*13a0*/  FFMA R15, R10, 1.925963033500011079e-08, R15 ;  /* 0x32a570600a0f7823 */ /* 0x000fe2000000000f */
[----:B------:R-:W-:Y:S01]  /*13b0*/  SHF.L.U32 R9, R16, 0x17, RZ ;  /* 0x0000001710097819 */ /* 0x000fe200000006ff */
[----:B------:R-:W-:-:S04]  /*13c0*/  FFMA R5, R14, 1.4426950216293334961, -R5 ;  /* 0x3fb8aa3b0e057823 */ /* 0x000fc80000000805 */
[----:B------:R-:W0:Y:S01]  /*13d0*/  MUFU.EX2 R15, R15 ;  /* 0x0000000f000f7308 */ /* 0x000e220000000800 */
[----:B------:R-:W-:-:S07]  /*13e0*/  FFMA R5, R14, 1.925963033500011079e-08, R5 ;  /* 0x32a570600e057823 */ /* 0x000fce0000000005 */
[----:B------:R-:W1:Y:S01]  /*13f0*/  MUFU.EX2 R5, R5 ;  /* 0x0000000500057308 */ /* 0x000e620000000800 */
[----:B0-----:R-:W-:-:S04]  /*1400*/  FFMA R12, R12, R15, R17 ;  /* 0x0000000f0c0c7223 */ /* 0x001fc80000000011 */
[----:B-1----:R-:W-:-:S07]  /*1410*/  FFMA R17, R9, R5, R12 ;  /* 0x0000000509117223 */ /* 0x002fce000000000c */
.L_x_10:
[----:B------:R-:W-:Y:S05]  /*1420*/  BRA.U UP1, `(.L_x_6) ;  /* 0x00000001013c7547 */ /* 0x000fea000b800000 */
[----:B------:R-:W0:Y:S01]  /*1430*/  LDC.64 R4, c[0x0][0x388] ;  /* 0x0000e200ff047b82 */ /* 0x000e220000000a00 */
[----:B------:R-:W-:-:S05]  /*1440*/  IADD3 R9, PT, PT, R6, UR4, RZ ;  /* 0x0000000406097c10 */ /* 0x000fca000fffe0ff */
[----:B0-----:R-:W-:-:S06]  /*1450*/  IMAD.WIDE.U32 R4, R9, 0x4, R4 ;  /* 0x0000000409047825 */ /* 0x001fcc00078e0004 */
[----:B------:R-:W2:Y:S01]  /*1460*/  LDG.E R5, desc[UR8][R4.64] ;  /* 0x0000000804057981 */ /* 0x000ea2000c1e1900 */
[----:B------:R-:W-:Y:S01]  /*1470*/  HFMA2 R9, -RZ, RZ, 0.96630859375, -0.0022525787353515625 ;  /* 0x3bbb989dff097431 */ /* 0x000fe200000001ff */
[----:B------:R-:W-:Y:S01]  /*1480*/  MOV R10, 0x437c0000 ;  /* 0x437c0000000a7802 */ /* 0x000fe20000000f00 */
[----:B--2--5:R-:W-:-:S04]  /*1490*/  FADD R8, R5, -R0 ;  /* 0x8000000005087221 */ /* 0x024fc80000000000 */
[----:B------:R-:W-:-:S04]  /*14a0*/  FFMA.SAT R9, R8, R9, 0.5 ;  /* 0x3f00000008097423 */ /* 0x000fc80000002009 */
[----:B------:R-:W-:-:S04]  /*14b0*/  FFMA.RM R9, R9, R10, 12582913 ;  /* 0x4b40000109097423 */ /* 0x000fc8000000400a */
[----:B------:R-:W-:-:S04]  /*14c0*/  FADD R11, R9, -12583039 ;  /* 0xcb40007f090b7421 */ /* 0x000fc80000000000 */
[----:B------:R-:W-:-:S04]  /*14d0*/  FFMA R11, R8, 1.4426950216293334961, -R11 ;  /* 0x3fb8aa3b080b7823 */ /* 0x000fc8000000080b */
[----:B------:R-:W-:Y:S01]  /*14e0*/  FFMA R11, R8, 1.925963033500011079e-08, R11 ;  /* 0x32a57060080b7823 */ /* 0x000fe2000000000b */
[----:B------:R-:W-:-:S05]  /*14f0*/  SHF.L.U32 R8, R9, 0x17, RZ ;  /* 0x0000001709087819 */ /* 0x000fca00000006ff */
[----:B------:R-:W0:Y:S02]  /*1500*/  MUFU.EX2 R11, R11 ;  /* 0x0000000b000b7308 */ /* 0x000e240000000800 */
[----:B0-----:R-:W-:-:S07]  /*1510*/  FFMA R17, R8, R11, R17 ;  /* 0x0000000b08117223 */ /* 0x001fce0000000011 */
.L_x_6:
[----:B------:R-:W-:-:S06]  /*1520*/  IMAD.WIDE R2, R7, 0x4, R2 ;  /* 0x0000000407027825 */ /* 0x000fcc00078e0202 */
[----:B------:R-:W2:Y:S01]  /*1530*/  LDG.E R3, desc[UR8][R2.64] ;  /* 0x0000000802037981 */ /* 0x000ea2000c1e1900 */
[----:B------:R-:W-:Y:S01]  /*1540*/  MOV R5, 0x3bbb989d ;  /* 0x3bbb989d00057802 */ /* 0x000fe20000000f00 */
[----:B------:R-:W0:Y:S01]  /*1550*/  MUFU.RCP R8, R17 ;  /* 0x0000001100087308 */ /* 0x000e220000001000 */
[----:B------:R-:W-:Y:S01]  /*1560*/  MOV R9, 0x437c0000 ;  /* 0x437c000000097802 */ /* 0x000fe20000000f00 */
[----:B------:R-:W-:Y:S01]  /*1570*/  BSSY.RECONVERGENT B0, `(.L_x_11) ;  /* 0x0000016000007945 */ /* 0x000fe20003800200 */
[----:B------:R-:W-:Y:S01]  /*1580*/  IADD3 R6, PT, PT, R7, R6, RZ ;  /* 0x0000000607067210 */ /* 0x000fe20007ffe0ff */
[----:B--2--5:R-:W-:Y:S01]  /*1590*/  FADD R0, R3, -R0 ;  /* 0x8000000003007221 */ /* 0x024fe20000000000 */
[----:B0-----:R-:W-:-:S03]  /*15a0*/  FFMA R3, R8, -R17, 1 ;  /* 0x3f80000008037423 */ /* 0x001fc60000000811 */
[----:B------:R-:W-:Y:S01]  /*15b0*/  FFMA.SAT R4, R0, R5, 0.5 ;  /* 0x3f00000000047423 */ /* 0x000fe20000002005 */
[----:B------:R-:W-:-:S03]  /*15c0*/  FFMA R3, R8, R3, R8 ;  /* 0x0000000308037223 */ /* 0x000fc60000000008 */
[----:B------:R-:W-:-:S04]  /*15d0*/  FFMA.RM R4, R4, R9, 12582913 ;  /* 0x4b40000104047423 */ /* 0x000fc80000004009 */
[----:B------:R-:W-:-:S04]  /*15e0*/  FADD R5, R4, -12583039 ;  /* 0xcb40007f04057421 */ /* 0x000fc80000000000 */
[----:B------:R-:W-:-:S04]  /*15f0*/  FFMA R5, R0, 1.4426950216293334961, -R5 ;  /* 0x3fb8aa3b00057823 */ /* 0x000fc80000000805 */
[----:B------:R-:W-:Y:S01]  /*1600*/  FFMA R5, R0, 1.925963033500011079e-08, R5 ;  /* 0x32a5706000057823 */ /* 0x000fe20000000005 */
[----:B------:R-:W-:-:S05]  /*1610*/  SHF.L.U32 R0, R4, 0x17, RZ ;  /* 0x0000001704007819 */ /* 0x000fca00000006ff */
[----:B------:R-:W0:Y:S02]  /*1620*/  MUFU.EX2 R5, R5 ;  /* 0x0000000500057308 */ /* 0x000e240000000800 */
[----:B0-----:R-:W-:-:S06]  /*1630*/  FMUL R0, R0, R5 ;  /* 0x0000000500007220 */ /* 0x001fcc0000400000 */
[----:B------:R-:W0:Y:S01]  /*1640*/  FCHK P0, R0, R17 ;  /* 0x0000001100007302 */ /* 0x000e220000000000 */
[----:B------:R-:W-:-:S04]  /*1650*/  FFMA R2, R0, R3, RZ ;  /* 0x0000000300027223 */ /* 0x000fc800000000ff */
[----:B------:R-:W-:-:S04]  /*1660*/  FFMA R4, R2, -R17, R0 ;  /* 0x8000001102047223 */ /* 0x000fc80000000000 */
[----:B------:R-:W-:Y:S01]  /*1670*/  FFMA R9, R3, R4, R2 ;  /* 0x0000000403097223 */ /* 0x000fe20000000002 */
[----:B0-----:R-:W-:Y:S06]  /*1680*/  @!P0 BRA `(.L_x_12) ;  /* 0x0000000000108947 */ /* 0x001fec0003800000 */
[----:B------:R-:W-:Y:S02]  /*1690*/  MOV R3, R17 ;  /* 0x0000001100037202 */ /* 0x000fe40000000f00 */
[----:B------:R-:W-:-:S07]  /*16a0*/  MOV R2, 0x16c0 ;  /* 0x000016c000027802 */ /* 0x000fce0000000f00 */
[----:B------:R-:W-:Y:S05]  /*16b0*/  CALL.REL.NOINC `($__internal_0_$__cuda_sm3x_div_rn_noftz_f32_slowpath) ;  /* 0x0000000000187944 */ /* 0x000fea0003c00000 */
[----:B------:R-:W-:-:S07]  /*16c0*/  IMAD.MOV.U32 R9, RZ, RZ, R0 ;  /* 0x000000ffff097224 */ /* 0x000fce00078e0000 */
.L_x_12:
[----:B------:R-:W-:Y:S05]  /*16d0*/  BSYNC.RECONVERGENT B0 ;  /* 0x0000000000007941 */ /* 0x000fea0003800200 */
.L_x_11:
[----:B------:R-:W0:Y:S02]  /*16e0*/  LDC.64 R2, c[0x0][0x390] ;  /* 0x0000e400ff027b82 */ /* 0x000e240000000a00 */
[----:B0-----:R-:W-:-:S05]  /*16f0*/  IMAD.WIDE R6, R6, 0x4, R2 ;  /* 0x0000000406067825 */ /* 0x001fca00078e0202 */
[----:B------:R-:W-:Y:S01]  /*1700*/  STG.E desc[UR8][R6.64], R9 ;  /* 0x0000000906007986 */ /* 0x000fe2000c101908 */
[----:B------:R-:W-:Y:S05]  /*1710*/  EXIT ;  /* 0x000000000000794d */ /* 0x000fea0003800000 */
        .weak           $__internal_0_$__cuda_sm3x_div_rn_noftz_f32_slowpath
        .type           $__internal_0_$__cuda_sm3x_div_rn_noftz_f32_slowpath,@function
        .size           $__internal_0_$__cuda_sm3x_div_rn_noftz_f32_slowpath,(.L_x_25 - $__internal_0_$__cuda_sm3x_div_rn_noftz_f32_slowpath)
$__internal_0_$__cuda_sm3x_div_rn_noftz_f32_slowpath:
[----:B------:R-:W-:Y:S01]  /*1720*/  SHF.R.U32.HI R5, RZ, 0x17, R3 ;  /* 0x00000017ff057819 */ /* 0x000fe20000011603 */
[----:B------:R-:W-:Y:S01]  /*1730*/  BSSY.RECONVERGENT B1, `(.L_x_13) ;  /* 0x0000063000017945 */ /* 0x000fe20003800200 */
[----:B------:R-:W-:Y:S02]  /*1740*/  SHF.R.U32.HI R4, RZ, 0x17, R0 ;  /* 0x00000017ff047819 */ /* 0x000fe40000011600 */
[----:B------:R-:W-:Y:S02]  /*1750*/  LOP3.LUT R12, R5, 0xff, RZ, 0xc0, !PT ;  /* 0x000000ff050c7812 */ /* 0x000fe400078ec0ff */
[----:B------:R-:W-:Y:S02]  /*1760*/  LOP3.LUT R10, R4, 0xff, RZ, 0xc0, !PT ;  /* 0x000000ff040a7812 */ /* 0x000fe400078ec0ff */
[----:B------:R-:W-:Y:S02]  /*1770*/  IADD3 R8, PT, PT, R12, -0x1, RZ ;  /* 0xffffffff0c087810 */ /* 0x000fe40007ffe0ff */
[----:B------:R-:W-:-:S02]  /*1780*/  IADD3 R7, PT, PT, R10, -0x1, RZ ;  /* 0xffffffff0a077810 */ /* 0x000fc40007ffe0ff */
[----:B------:R-:W-:Y:S02]  /*1790*/  ISETP.GT.U32.AND P0, PT, R8, 0xfd, PT ;  /* 0x000000fd0800780c */ /* 0x000fe40003f04070 */
[----:B------:R-:W-:Y:S02]  /*17a0*/  MOV R4, R0 ;  /* 0x0000000000047202 */ /* 0x000fe40000000f00 */
[----:B------:R-:W-:-:S13]  /*17b0*/  ISETP.GT.U32.OR P0, PT, R7, 0xfd, P0 ;  /* 0x000000fd0700780c */ /* 0x000fda0000704470 */
[----:B------:R-:W-:Y:S01]  /*17c0*/  @!P0 MOV R5, RZ ;  /* 0x000000ff00058202 */ /* 0x000fe20000000f00 */
[----:B------:R-:W-:Y:S06]  /*17d0*/  @!P0 BRA `(.L_x_14) ;  /* 0x00000000005c8947 */ /* 0x000fec0003800000 */
[----:B------:R-:W-:Y:S02]  /*17e0*/  FSETP.GTU.FTZ.AND P1, PT, |R3|, +INF , PT ;  /* 0x7f8000000300780b */ /* 0x000fe40003f3c200 */
[----:B------:R-:W-:-:S04]  /*17f0*/  FSETP.GTU.FTZ.AND P0, PT, |R0|, +INF , PT ;  /* 0x7f8000000000780b */ /* 0x000fc80003f1c200 */
[----:B------:R-:W-:-:S13]  /*1800*/  PLOP3.LUT P0, PT, P0, P1, PT, 0xf8, 0x8f ;  /* 0x00000000008f781c */ /* 0x000fda0000703f70 */
[----:B------:R-:W-:Y:S05]  /*1810*/  @P0 BRA `(.L_x_15) ;  /* 0x00000004004c0947 */ /* 0x000fea0003800000 */
[----:B------:R-:W-:-:S13]  /*1820*/  LOP3.LUT P0, RZ, R3, 0x7fffffff, R4, 0xc8, !PT ;  /* 0x7fffffff03ff7812 */ /* 0x000fda000780c804 */
[----:B------:R-:W-:Y:S05]  /*1830*/  @!P0 BRA `(.L_x_16) ;  /* 0x00000004003c8947 */ /* 0x000fea0003800000 */
[C---:B------:R-:W-:Y:S02]  /*1840*/  FSETP.NEU.FTZ.AND P2, PT, |R0|.reuse, +INF , PT ;  /* 0x7f8000000000780b */ /* 0x040fe40003f5d200 */
[----:B------:R-:W-:Y:S02]  /*1850*/  FSETP.NEU.FTZ.AND P1, PT, |R3|, +INF , PT ;  /* 0x7f8000000300780b */ /* 0x000fe40003f3d200 */
[----:B------:R-:W-:-:S11]  /*1860*/  FSETP.NEU.FTZ.AND P0, PT, |R0|, +INF , PT ;  /* 0x7f8000000000780b */ /* 0x000fd60003f1d200 */
[----:B------:R-:W-:Y:S05]  /*1870*/  @!P1 BRA !P2, `(.L_x_16) ;  /* 0x00000004002c9947 */ /* 0x000fea0005000000 */
[----:B------:R-:W-:-:S04]  /*1880*/  LOP3.LUT P2, RZ, R4, 0x7fffffff, RZ, 0xc0, !PT ;  /* 0x7fffffff04ff7812 */ /* 0x000fc8000784c0ff */
[----:B------:R-:W-:-:S13]  /*1890*/  PLOP3.LUT P1, PT, P1, P2, PT, 0x2f, 0xf2 ;  /* 0x0000000000f2781c */ /* 0x000fda0000f24577 */
[----:B------:R-:W-:Y:S05]  /*18a0*/  @P1 BRA `(.L_x_17) ;  /* 0x0000000400181947 */ /* 0x000fea0003800000 */
[----:B------:R-:W-:-:S04]  /*18b0*/  LOP3.LUT P1, RZ, R3, 0x7fffffff, RZ, 0xc0, !PT ;  /* 0x7fffffff03ff7812 */ /* 0x000fc8000782c0ff */
[----:B------:R-:W-:-:S13]  /*18c0*/  PLOP3.LUT P0, PT, P0, P1, PT, 0x2f, 0xf2 ;  /* 0x0000000000f2781c */ /* 0x000fda0000702577 */
[----:B------:R-:W-:Y:S05]  /*18d0*/  @P0 BRA `(.L_x_18) ;  /* 0x0000000400000947 */ /* 0x000fea0003800000 */
[----:B------:R-:W-:Y:S02]  /*18e0*/  ISETP.GE.AND P0, PT, R7, RZ, PT ;  /* 0x000000ff0700720c */ /* 0x000fe40003f06270 */
[----:B------:R-:W-:-:S11]  /*18f0*/  ISETP.GE.AND P1, PT, R8, RZ, PT ;  /* 0x000000ff0800720c */ /* 0x000fd60003f26270 */
[----:B------:R-:W-:Y:S01]  /*1900*/  @P0 MOV R5, RZ ;  /* 0x000000ff00050202 */ /* 0x000fe20000000f00 */
[----:B------:R-:W-:Y:S01]  /*1910*/  @!P0 FFMA R4, R0, 1.84467440737095516160e+19, RZ ;  /* 0x5f80000000048823 */ /* 0x000fe200000000ff */
[----:B------:R-:W-:Y:S01]  /*1920*/  @!P0 MOV R5, 0xffffffc0 ;  /* 0xffffffc000058802 */ /* 0x000fe20000000f00 */
[----:B------:R-:W-:-:S03]  /*1930*/  @!P1 FFMA R3, R3, 1.84467440737095516160e+19, RZ ;  /* 0x5f80000003039823 */ /* 0x000fc600000000ff */
[----:B------:R-:W-:-:S07]  /*1940*/  @!P1 IADD3 R5, PT, PT, R5, 0x40, RZ ;  /* 0x0000004005059810 */ /* 0x000fce0007ffe0ff */
.L_x_14:
[----:B------:R-:W-:Y:S01]  /*1950*/  LEA R0, R12, 0xc0800000, 0x17 ;  /* 0xc08000000c007811 */ /* 0x000fe200078eb8ff */
[----:B------:R-:W-:Y:S03]  /*1960*/  BSSY.RECONVERGENT B2, `(.L_x_19) ;  /* 0x0000036000027945 */ /* 0x000fe60003800200 */
[----:B------:R-:W-:Y:S02]  /*1970*/  IADD3 R7, PT, PT, -R0, R3, RZ ;  /* 0x0000000300077210 */ /* 0x000fe40007ffe1ff */
[----:B------:R-:W-:Y:S02]  /*1980*/  IADD3 R3, PT, PT, R10, -0x7f, RZ ;  /* 0xffffff810a037810 */ /* 0x000fe40007ffe0ff */
[----:B------:R-:W0:Y:S01]  /*1990*/  MUFU.RCP R8, R7 ;  /* 0x0000000700087308 */ /* 0x000e220000001000 */
[----:B------:R-:W-:Y:S02]  /*19a0*/  FADD.FTZ R9, -R7, -RZ ;  /* 0x800000ff07097221 */ /* 0x000fe40000010100 */
[----:B------:R-:W-:-:S02]  /*19b0*/  IMAD R0, R3, -0x800000, R4 ;  /* 0xff80000003007824 */ /* 0x000fc400078e0204 */
[----:B0-----:R-:W-:-:S04]  /*19c0*/  FFMA R11, R8, R9, 1 ;  /* 0x3f800000080b7423 */ /* 0x001fc80000000009 */
[----:B------:R-:W-:-:S04]  /*19d0*/  FFMA R13, R8, R11, R8 ;  /* 0x0000000b080d7223 */ /* 0x000fc80000000008 */
[----:B------:R-:W-:-:S04]  /*19e0*/  FFMA R4, R0, R13, RZ ;  /* 0x0000000d00047223 */ /* 0x000fc800000000ff */
[----:B------:R-:W-:-:S04]  /*19f0*/  FFMA R11, R9, R4, R0 ;  /* 0x00000004090b7223 */ /* 0x000fc80000000000 */
[----:B------:R-:W-:Y:S01]  /*1a00*/  FFMA R8, R13, R11, R4 ;  /* 0x0000000b0d087223 */ /* 0x000fe20000000004 */
[----:B------:R-:W-:-:S03]  /*1a10*/  IADD3 R4, PT, PT, R3, 0x7f, -R12 ;  /* 0x0000007f03047810 */ /* 0x000fc60007ffe80c */
[----:B------:R-:W-:Y:S01]  /*1a20*/  FFMA R9, R9, R8, R0 ;  /* 0x0000000809097223 */ /* 0x000fe20000000000 */
[----:B------:R-:W-:-:S03]  /*1a30*/  IADD3 R4, PT, PT, R4, R5, RZ ;  /* 0x0000000504047210 */ /* 0x000fc60007ffe0ff */
[----:B------:R-:W-:-:S05]  /*1a40*/  FFMA R0, R13, R9, R8 ;  /* 0x000000090d007223 */ /* 0x000fca0000000008 */
[----:B------:R-:W-:-:S04]  /*1a50*/  SHF.R.U32.HI R3, RZ, 0x17, R0 ;  /* 0x00000017ff037819 */ /* 0x000fc80000011600 */
[----:B------:R-:W-:-:S04]  /*1a60*/  LOP3.LUT R3, R3, 0xff, RZ, 0xc0, !PT ;  /* 0x000000ff03037812 */ /* 0x000fc800078ec0ff */
[----:B------:R-:W-:-:S04]  /*1a70*/  IADD3 R7, PT, PT, R3, R4, RZ ;  /* 0x0000000403077210 */ /* 0x000fc80007ffe0ff */
[----:B------:R-:W-:-:S04]  /*1a80*/  IADD3 R3, PT, PT, R7, -0x1, RZ ;  /* 0xffffffff07037810 */ /* 0x000fc80007ffe0ff */
[----:B------:R-:W-:-:S13]  /*1a90*/  ISETP.GE.U32.AND P0, PT, R3, 0xfe, PT ;  /* 0x000000fe0300780c */ /* 0x000fda0003f06070 */
[----:B------:R-:W-:Y:S05]  /*1aa0*/  @!P0 BRA `(.L_x_20) ;  /* 0x0000000000808947 */ /* 0x000fea0003800000 */
[----:B------:R-:W-:-:S13]  /*1ab0*/  ISETP.GT.AND P0, PT, R7, 0xfe, PT ;  /* 0x000000fe0700780c */ /* 0x000fda0003f04270 */
[----:B------:R-:W-:Y:S05]  /*1ac0*/  @P0 BRA `(.L_x_21) ;  /* 0x00000000006c0947 */ /* 0x000fea0003800000 */
[----:B------:R-:W-:-:S13]  /*1ad0*/  ISETP.GE.AND P0, PT, R7, 0x1, PT ;  /* 0x000000010700780c */ /* 0x000fda0003f06270 */
[----:B------:R-:W-:Y:S05]  /*1ae0*/  @P0 BRA `(.L_x_22) ;  /* 0x0000000000740947 */ /* 0x000fea0003800000 */
[----:B------:R-:W-:Y:S02]  /*1af0*/  ISETP.GE.AND P0, PT, R7, -0x18, PT ;  /* 0xffffffe80700780c */ /* 0x000fe40003f06270 */
[----:B------:R-:W-:-:S11]  /*1b00*/  LOP3.LUT R0, R0, 0x80000000, RZ, 0xc0, !PT ;  /* 0x8000000000007812 */ /* 0x000fd600078ec0ff */
[----:B------:R-:W-:Y:S05]  /*1b10*/  @!P0 BRA `(.L_x_22) ;  /* 0x0000000000688947 */ /* 0x000fea0003800000 */
[CCC-:B------:R-:W-:Y:S01]  /*1b20*/  FFMA.RZ R3, R13.reuse, R9.reuse, R8.reuse ;  /* 0x000000090d037223 */ /* 0x1c0fe2000000c008 */
[-CC-:B------:R-:W-:Y:S01]  /*1b30*/  FFMA.RM R4, R13, R9.reuse, R8.reuse ;  /* 0x000000090d047223 */ /* 0x180fe20000004008 */
[C---:B------:R-:W-:Y:S02]  /*1b40*/  ISETP.NE.AND P2, PT, R7.reuse, RZ, PT ;  /* 0x000000ff0700720c */ /* 0x040fe40003f45270 */
[----:B------:R-:W-:Y:S02]  /*1b50*/  ISETP.NE.AND P1, PT, R7, RZ, PT ;  /* 0x000000ff0700720c */ /* 0x000fe40003f25270 */
[----:B------:R-:W-:Y:S01]  /*1b60*/  LOP3.LUT R5, R3, 0x7fffff, RZ, 0xc0, !PT ;  /* 0x007fffff03057812 */ /* 0x000fe200078ec0ff */
[----:B------:R-:W-:Y:S01]  /*1b70*/  FFMA.RP R3, R13, R9, R8 ;  /* 0x000000090d037223 */ /* 0x000fe20000008008 */
[----:B------:R-:W-:Y:S02]  /*1b80*/  IADD3 R8, PT, PT, R7, 0x20, RZ ;  /* 0x0000002007087810 */ /* 0x000fe40007ffe0ff */
[----:B------:R-:W-:-:S02]  /*1b90*/  LOP3.LUT R5, R5, 0x800000, RZ, 0xfc, !PT ;  /* 0x0080000005057812 */ /* 0x000fc400078efcff */
[----:B------:R-:W-:Y:S02]  /*1ba0*/  IADD3 R7, PT, PT, -R7, RZ, RZ ;  /* 0x000000ff07077210 */ /* 0x000fe40007ffe1ff */
[----:B------:R-:W-:Y:S02]  /*1bb0*/  SHF.L.U32 R8, R5, R8, RZ ;  /* 0x0000000805087219 */ /* 0x000fe400000006ff */
[----:B------:R-:W-:Y:S02]  /*1bc0*/  FSETP.NEU.FTZ.AND P0, PT, R3, R4, PT ;  /* 0x000000040300720b */ /* 0x000fe40003f1d000 */
[----:B------:R-:W-:Y:S02]  /*1bd0*/  SEL R4, R7, RZ, P2 ;  /* 0x000000ff07047207 */ /* 0x000fe40001000000 */
[----:B------:R-:W-:Y:S02]  /*1be0*/  ISETP.NE.AND P1, PT, R8, RZ, P1 ;  /* 0x000000ff0800720c */ /* 0x000fe40000f25270 */
[----:B------:R-:W-:-:S02]  /*1bf0*/  SHF.R.U32.HI R4, RZ, R4, R5 ;  /* 0x00000004ff047219 */ /* 0x000fc40000011605 */
[----:B------:R-:W-:Y:S02]  /*1c00*/  PLOP3.LUT P0, PT, P0, P1, PT, 0xf8, 0x8f ;  /* 0x00000000008f781c */ /* 0x000fe40000703f70 */
[----:B------:R-:W-:Y:S02]  /*1c10*/  SHF.R.U32.HI R8, RZ, 0x1, R4 ;  /* 0x00000001ff087819 */ /* 0x000fe40000011604 */
[----:B------:R-:W-:-:S04]  /*1c20*/  SEL R3, RZ, 0x1, !P0 ;  /* 0x00000001ff037807 */ /* 0x000fc80004000000 */
[----:B------:R-:W-:-:S04]  /*1c30*/  LOP3.LUT R3, R3, 0x1, R8, 0xf8, !PT ;  /* 0x0000000103037812 */ /* 0x000fc800078ef808 */
[----:B------:R-:W-:-:S04]  /*1c40*/  LOP3.LUT R3, R3, R4, RZ, 0xc0, !PT ;  /* 0x0000000403037212 */ /* 0x000fc800078ec0ff */
[----:B------:R-:W-:-:S04]  /*1c50*/  IADD3 R3, PT, PT, R8, R3, RZ ;  /* 0x0000000308037210 */ /* 0x000fc80007ffe0ff */
[----:B------:R-:W-:Y:S01]  /*1c60*/  LOP3.LUT R0, R3, R0, RZ, 0xfc, !PT ;  /* 0x0000000003007212 */ /* 0x000fe200078efcff */
[----:B------:R-:W-:Y:S06]  /*1c70*/  BRA `(.L_x_22) ;  /* 0x0000000000107947 */ /* 0x000fec0003800000 */
.L_x_21:
[----:B------:R-:W-:-:S04]  /*1c80*/  LOP3.LUT R0, R0, 0x80000000, RZ, 0xc0, !PT ;  /* 0x8000000000007812 */ /* 0x000fc800078ec0ff */
[----:B------:R-:W-:Y:S01]  /*1c90*/  LOP3.LUT R0, R0, 0x7f800000, RZ, 0xfc, !PT ;  /* 0x7f80000000007812 */ /* 0x000fe200078efcff */
[----:B------:R-:W-:Y:S06]  /*1ca0*/  BRA `(.L_x_22) ;  /* 0x0000000000047947 */ /* 0x000fec0003800000 */
.L_x_20:
[----:B------:R-:W-:-:S07]  /*1cb0*/  LEA R0, R4, R0, 0x17 ;  /* 0x0000000004007211 */ /* 0x000fce00078eb8ff */
.L_x_22:
[----:B------:R-:W-:Y:S05]  /*1cc0*/  BSYNC.RECONVERGENT B2 ;  /* 0x0000000000027941 */ /* 0x000fea0003800200 */
.L_x_19:
[----:B------:R-:W-:Y:S05]  /*1cd0*/  BRA `(.L_x_23) ;  /* 0x0000000000207947 */ /* 0x000fea0003800000 */
.L_x_18:
[----:B------:R-:W-:-:S04]  /*1ce0*/  LOP3.LUT R0, R3, 0x80000000, R4, 0x48, !PT ;  /* 0x8000000003007812 */ /* 0x000fc800078e4804 */
[----:B------:R-:W-:Y:S01]  /*1cf0*/  LOP3.LUT R0, R0, 0x7f800000, RZ, 0xfc, !PT ;  /* 0x7f80000000007812 */ /* 0x000fe200078efcff */
[----:B------:R-:W-:Y:S06]  /*1d00*/  BRA `(.L_x_23) ;  /* 0x0000000000147947 */ /* 0x000fec0003800000 */
.L_x_17:
[----:B------:R-:W-:Y:S01]  /*1d10*/  LOP3.LUT R0, R3, 0x80000000, R4, 0x48, !PT ;  /* 0x8000000003007812 */ /* 0x000fe200078e4804 */
[----:B------:R-:W-:Y:S06]  /*1d20*/  BRA `(.L_x_23) ;  /* 0x00000000000c7947 */ /* 0x000fec0003800000 */
.L_x_16:
[----:B------:R-:W0:Y:S01]  /*1d30*/  MUFU.RSQ R0, -QNAN ;  /* 0xffc0000000007908 */ /* 0x000e220000001400 */
[----:B------:R-:W-:Y:S05]  /*1d40*/  BRA `(.L_x_23) ;  /* 0x0000000000047947 */ /* 0x000fea0003800000 */
.L_x_15:
[----:B------:R-:W-:-:S07]  /*1d50*/  FADD.FTZ R0, R0, R3 ;  /* 0x0000000300007221 */ /* 0x000fce0000010000 */
.L_x_23:
[----:B------:R-:W-:Y:S05]  /*1d60*/  BSYNC.RECONVERGENT B1 ;  /* 0x0000000000017941 */ /* 0x000fea0003800200 */
.L_x_13:
[----:B------:R-:W-:-:S04]  /*1d70*/  HFMA2 R3, -RZ, RZ, 0, 0 ;  /* 0x00000000ff037431 */ /* 0x000fc800000001ff */
[----:B0-----:R-:W-:Y:S05]  /*1d80*/  RET.REL.NODEC R2 `(_Z7softmaxiiPfS_) ;  /* 0xffffffe0029c7950 */ /* 0x001fea0003c3ffff */
.L_x_24:
[----:B------:R-:W-:-:S00]  /*1d90*/  BRA `(.L_x_24) ;  /* 0xfffffffc00fc7947 */ /* 0x000fc0000383ffff */
[----:B------:R-:W-:-:S00]  /*1da0*/  NOP ;  /* 0x0000000000007918 */ /* 0x000fc00000000000 */
        /* <DEDUP_REMOVED lines=13> */
.L_x_25:


//--------------------- .nv.shared.reserved.0     --------------------------
	.section	.nv.shared.reserved.0,"aw",@nobits
	.weak		__nv_reservedSMEM_offset_0_alias
	.size		__nv_reservedSMEM_offset_0_alias, 0, 64
	.other		__nv_reservedSMEM_offset_0_alias,@"STO_CUDA_RESERVED_SHARED STV_DEFAULT"
__nv_reservedSMEM_offset_0_alias:
	.zero		0
	.zero		64


//--------------------- .nv.constant0._Z7softmaxiiPfS_ --------------------------
	.section	.nv.constant0._Z7softmaxiiPfS_,"a",@progbits
	.sectionflags	@""
	.align	4
.nv.constant0._Z7softmaxiiPfS_:
	.zero		920


//--------------------- SYMBOLS --------------------------

	.type		.nv.reservedSmem.offset0,@object
	.size		.nv.reservedSmem.offset0,0x4
